//
// Generated by NVIDIA NVVM Compiler
//
// Compiler Build ID: CL-36424714
// Cuda compilation tools, release 13.0, V13.0.88
// Based on NVVM 20.0.0
//

.version 9.0
.target sm_100
.address_size 64

	// .globl	_Z16BlockSortKernel2PiS_S_ii
// _ZZ16BlockSortKernel2PiS_S_iiE12temp_storage has been demoted
.global .align 1 .b8 _ZN34_INTERNAL_e693811c_4_k_cu_c1ee43bb4cuda3std3__45__cpo5beginE[1];
.global .align 1 .b8 _ZN34_INTERNAL_e693811c_4_k_cu_c1ee43bb4cuda3std3__45__cpo3endE[1];
.global .align 1 .b8 _ZN34_INTERNAL_e693811c_4_k_cu_c1ee43bb4cuda3std3__45__cpo6cbeginE[1];
.global .align 1 .b8 _ZN34_INTERNAL_e693811c_4_k_cu_c1ee43bb4cuda3std3__45__cpo4cendE[1];
.global .align 1 .b8 _ZN34_INTERNAL_e693811c_4_k_cu_c1ee43bb4cuda3std3__45__cpo6rbeginE[1];
.global .align 1 .b8 _ZN34_INTERNAL_e693811c_4_k_cu_c1ee43bb4cuda3std3__45__cpo4rendE[1];
.global .align 1 .b8 _ZN34_INTERNAL_e693811c_4_k_cu_c1ee43bb4cuda3std3__45__cpo7crbeginE[1];
.global .align 1 .b8 _ZN34_INTERNAL_e693811c_4_k_cu_c1ee43bb4cuda3std3__45__cpo5crendE[1];
.global .align 1 .b8 _ZN34_INTERNAL_e693811c_4_k_cu_c1ee43bb4cuda3std3__436_GLOBAL__N__e693811c_4_k_cu_c1ee43bb6ignoreE[1];
.global .align 1 .b8 _ZN34_INTERNAL_e693811c_4_k_cu_c1ee43bb4cuda3std3__419piecewise_constructE[1];
.global .align 1 .b8 _ZN34_INTERNAL_e693811c_4_k_cu_c1ee43bb4cuda3std3__48in_placeE[1];
.global .align 1 .b8 _ZN34_INTERNAL_e693811c_4_k_cu_c1ee43bb4cuda3std3__420unreachable_sentinelE[1];
.global .align 1 .b8 _ZN34_INTERNAL_e693811c_4_k_cu_c1ee43bb4cuda3std3__47nulloptE[1];
.global .align 1 .b8 _ZN34_INTERNAL_e693811c_4_k_cu_c1ee43bb4cuda3std3__48unexpectE[1];
.global .align 1 .b8 _ZN34_INTERNAL_e693811c_4_k_cu_c1ee43bb4cuda3std6ranges3__45__cpo4swapE[1];
.global .align 1 .b8 _ZN34_INTERNAL_e693811c_4_k_cu_c1ee43bb4cuda3std6ranges3__45__cpo9iter_moveE[1];
.global .align 1 .b8 _ZN34_INTERNAL_e693811c_4_k_cu_c1ee43bb4cuda3std6ranges3__45__cpo5beginE[1];
.global .align 1 .b8 _ZN34_INTERNAL_e693811c_4_k_cu_c1ee43bb4cuda3std6ranges3__45__cpo3endE[1];
.global .align 1 .b8 _ZN34_INTERNAL_e693811c_4_k_cu_c1ee43bb4cuda3std6ranges3__45__cpo6cbeginE[1];
.global .align 1 .b8 _ZN34_INTERNAL_e693811c_4_k_cu_c1ee43bb4cuda3std6ranges3__45__cpo4cendE[1];
.global .align 1 .b8 _ZN34_INTERNAL_e693811c_4_k_cu_c1ee43bb4cuda3std6ranges3__45__cpo7advanceE[1];
.global .align 1 .b8 _ZN34_INTERNAL_e693811c_4_k_cu_c1ee43bb4cuda3std6ranges3__45__cpo9iter_swapE[1];
.global .align 1 .b8 _ZN34_INTERNAL_e693811c_4_k_cu_c1ee43bb4cuda3std6ranges3__45__cpo4nextE[1];
.global .align 1 .b8 _ZN34_INTERNAL_e693811c_4_k_cu_c1ee43bb4cuda3std6ranges3__45__cpo4prevE[1];
.global .align 1 .b8 _ZN34_INTERNAL_e693811c_4_k_cu_c1ee43bb4cuda3std6ranges3__45__cpo4dataE[1];
.global .align 1 .b8 _ZN34_INTERNAL_e693811c_4_k_cu_c1ee43bb4cuda3std6ranges3__45__cpo5cdataE[1];
.global .align 1 .b8 _ZN34_INTERNAL_e693811c_4_k_cu_c1ee43bb4cuda3std6ranges3__45__cpo4sizeE[1];
.global .align 1 .b8 _ZN34_INTERNAL_e693811c_4_k_cu_c1ee43bb4cuda3std6ranges3__45__cpo5ssizeE[1];
.global .align 1 .b8 _ZN34_INTERNAL_e693811c_4_k_cu_c1ee43bb4cuda3std6ranges3__45__cpo8distanceE[1];
.global .align 1 .b8 _ZN34_INTERNAL_e693811c_4_k_cu_c1ee43bb6thrust24THRUST_300001_SM_1000_NS6system6detail10sequential3seqE[1];
.global .align 1 .b8 _ZN34_INTERNAL_e693811c_4_k_cu_c1ee43bb6thrust24THRUST_300001_SM_1000_NS12placeholders2_1E[1];
.global .align 1 .b8 _ZN34_INTERNAL_e693811c_4_k_cu_c1ee43bb6thrust24THRUST_300001_SM_1000_NS12placeholders2_2E[1];
.global .align 1 .b8 _ZN34_INTERNAL_e693811c_4_k_cu_c1ee43bb6thrust24THRUST_300001_SM_1000_NS12placeholders2_3E[1];
.global .align 1 .b8 _ZN34_INTERNAL_e693811c_4_k_cu_c1ee43bb6thrust24THRUST_300001_SM_1000_NS12placeholders2_4E[1];
.global .align 1 .b8 _ZN34_INTERNAL_e693811c_4_k_cu_c1ee43bb6thrust24THRUST_300001_SM_1000_NS12placeholders2_5E[1];
.global .align 1 .b8 _ZN34_INTERNAL_e693811c_4_k_cu_c1ee43bb6thrust24THRUST_300001_SM_1000_NS12placeholders2_6E[1];
.global .align 1 .b8 _ZN34_INTERNAL_e693811c_4_k_cu_c1ee43bb6thrust24THRUST_300001_SM_1000_NS12placeholders2_7E[1];
.global .align 1 .b8 _ZN34_INTERNAL_e693811c_4_k_cu_c1ee43bb6thrust24THRUST_300001_SM_1000_NS12placeholders2_8E[1];
.global .align 1 .b8 _ZN34_INTERNAL_e693811c_4_k_cu_c1ee43bb6thrust24THRUST_300001_SM_1000_NS12placeholders2_9E[1];
.global .align 1 .b8 _ZN34_INTERNAL_e693811c_4_k_cu_c1ee43bb6thrust24THRUST_300001_SM_1000_NS12placeholders3_10E[1];

.visible .entry _Z16BlockSortKernel2PiS_S_ii(
	.param .u64 .ptr .align 1 _Z16BlockSortKernel2PiS_S_ii_param_0,
	.param .u64 .ptr .align 1 _Z16BlockSortKernel2PiS_S_ii_param_1,
	.param .u64 .ptr .align 1 _Z16BlockSortKernel2PiS_S_ii_param_2,
	.param .u32 _Z16BlockSortKernel2PiS_S_ii_param_3,
	.param .u32 _Z16BlockSortKernel2PiS_S_ii_param_4
)
{
	.reg .pred 	%p<15>;
	.reg .b16 	%rs<5>;
	.reg .b32 	%r<200>;
	.reg .b64 	%rd<17>;
	// demoted variable
	.shared .align 16 .b8 _ZZ16BlockSortKernel2PiS_S_iiE12temp_storage[1184];
	ld.param.u64 	%rd5, [_Z16BlockSortKernel2PiS_S_ii_param_0];
	ld.param.u64 	%rd6, [_Z16BlockSortKernel2PiS_S_ii_param_1];
	ld.param.u64 	%rd7, [_Z16BlockSortKernel2PiS_S_ii_param_2];
	ld.param.u32 	%r43, [_Z16BlockSortKernel2PiS_S_ii_param_3];
	ld.param.u32 	%r42, [_Z16BlockSortKernel2PiS_S_ii_param_4];
	cvta.to.global.u64 	%rd8, %rd7;
	mov.u32 	%r44, %ctaid.x;
	mul.wide.u32 	%rd9, %r44, 4;
	add.s64 	%rd1, %rd8, %rd9;
	ld.global.s32 	%rd2, [%rd1];
	add.s32 	%r45, %r43, -1;
	setp.eq.s32 	%p2, %r44, %r45;
	mov.u32 	%r194, %r42;
	@%p2 bra 	$L__BB0_2;
	ld.global.u32 	%r194, [%rd1+4];
$L__BB0_2:
	cvt.u32.u64 	%r46, %rd2;
	setp.ge.s32 	%p3, %r46, %r42;
	@%p3 bra 	$L__BB0_18;
	mov.u32 	%r49, %tid.x;
	add.s32 	%r50, %r46, %r49;
	setp.ne.s32 	%p4, %r194, %r50;
	cvt.u64.u32 	%rd3, %r49;
	add.s64 	%rd4, %rd2, %rd3;
	setp.eq.s32 	%p5, %r49, 0;
	and.pred  	%p1, %p5, %p4;
	not.pred 	%p6, %p1;
	@%p6 bra 	$L__BB0_5;
	cvta.to.global.u64 	%rd10, %rd5;
	shl.b64 	%rd11, %rd4, 2;
	add.s64 	%rd12, %rd10, %rd11;
	ld.global.u32 	%r51, [%rd12];
	xor.b32  	%r196, %r51, -2147483648;
$L__BB0_5:
	cvt.u32.u64 	%r56, %rd3;
	bar.sync 	0;
	shl.b32 	%r57, %r56, 2;
	mov.u32 	%r58, _ZZ16BlockSortKernel2PiS_S_iiE12temp_storage;
	add.s32 	%r5, %r58, %r57;
	mov.b32 	%r197, 0;
	mov.b32 	%r54, 4;
	// begin inline asm
	bmsk.clamp.b32 %r52, %r197, %r54;
	// end inline asm
	shl.b32 	%r59, %r56, 5;
	add.s32 	%r7, %r5, %r59;
$L__BB0_6:
	mov.b32 	%r91, 0;
	st.shared.u32 	[%r5], %r91;
	st.shared.u32 	[%r5+128], %r91;
	st.shared.u32 	[%r5+256], %r91;
	st.shared.u32 	[%r5+384], %r91;
	st.shared.u32 	[%r5+512], %r91;
	st.shared.u32 	[%r5+640], %r91;
	st.shared.u32 	[%r5+768], %r91;
	st.shared.u32 	[%r5+896], %r91;
	st.shared.u32 	[%r5+1024], %r91;
	// begin inline asm
	shr.b32 %r60, %r196, %r197;
	// end inline asm
	and.b32  	%r94, %r52, %r60;
	shl.b32 	%r95, %r94, 7;
	and.b32  	%r96, %r95, 896;
	add.s32 	%r97, %r5, %r96;
	shr.u32 	%r98, %r94, 2;
	and.b32  	%r99, %r98, 1073741822;
	add.s32 	%r10, %r97, %r99;
	ld.shared.u16 	%rs1, [%r10];
	add.s16 	%rs3, %rs1, 1;
	st.shared.u16 	[%r10], %rs3;
	bar.sync 	0;
	ld.shared.u32 	%r11, [%r7];
	ld.shared.u32 	%r100, [%r7+4];
	ld.shared.u32 	%r101, [%r7+8];
	ld.shared.u32 	%r102, [%r7+12];
	ld.shared.u32 	%r103, [%r7+16];
	ld.shared.u32 	%r104, [%r7+20];
	ld.shared.u32 	%r105, [%r7+24];
	ld.shared.u32 	%r106, [%r7+28];
	ld.shared.u32 	%r107, [%r7+32];
	add.s32 	%r12, %r100, %r11;
	add.s32 	%r13, %r101, %r12;
	add.s32 	%r14, %r102, %r13;
	add.s32 	%r15, %r103, %r14;
	add.s32 	%r16, %r104, %r15;
	add.s32 	%r17, %r105, %r16;
	add.s32 	%r18, %r106, %r17;
	add.s32 	%r68, %r107, %r18;
	// begin inline asm
	mov.u32 %r63, %laneid;
	// end inline asm
	mov.b32 	%r66, 1;
	mov.b32 	%r93, -1;
	// begin inline asm
	{  .reg .u32 r0;  .reg .pred p;  shfl.sync.up.b32 r0|p, %r68, %r66, %r91, %r93;  @p add.u32 r0, r0, %r68;  mov.u32 %r64, r0;}
	// end inline asm
	mov.b32 	%r72, 2;
	// begin inline asm
	{  .reg .u32 r0;  .reg .pred p;  shfl.sync.up.b32 r0|p, %r64, %r72, %r91, %r93;  @p add.u32 r0, r0, %r64;  mov.u32 %r70, r0;}
	// end inline asm
	mov.b32 	%r78, 4;
	// begin inline asm
	{  .reg .u32 r0;  .reg .pred p;  shfl.sync.up.b32 r0|p, %r70, %r78, %r91, %r93;  @p add.u32 r0, r0, %r70;  mov.u32 %r76, r0;}
	// end inline asm
	mov.b32 	%r84, 8;
	// begin inline asm
	{  .reg .u32 r0;  .reg .pred p;  shfl.sync.up.b32 r0|p, %r76, %r84, %r91, %r93;  @p add.u32 r0, r0, %r76;  mov.u32 %r82, r0;}
	// end inline asm
	mov.b32 	%r90, 16;
	// begin inline asm
	{  .reg .u32 r0;  .reg .pred p;  shfl.sync.up.b32 r0|p, %r82, %r90, %r91, %r93;  @p add.u32 r0, r0, %r82;  mov.u32 %r88, r0;}
	// end inline asm
	setp.ne.s32 	%p7, %r63, 31;
	@%p7 bra 	$L__BB0_8;
	st.shared.u32 	[_ZZ16BlockSortKernel2PiS_S_iiE12temp_storage+1152], %r88;
$L__BB0_8:
	bar.sync 	0;
	setp.ne.s32 	%p8, %r63, 0;
	sub.s32 	%r198, %r88, %r68;
	@%p8 bra 	$L__BB0_10;
	ld.shared.u32 	%r108, [_ZZ16BlockSortKernel2PiS_S_iiE12temp_storage+1152];
	shl.b32 	%r198, %r108, 16;
	st.shared.u32 	[_ZZ16BlockSortKernel2PiS_S_iiE12temp_storage+1160], %r198;
$L__BB0_10:
	setp.ne.s32 	%p9, %r63, 31;
	setp.eq.s32 	%p10, %r56, 0;
	bar.sync 	0;
	ld.shared.u32 	%r144, [_ZZ16BlockSortKernel2PiS_S_iiE12temp_storage+1160];
	selp.b32 	%r145, 0, %r144, %p10;
	add.s32 	%r146, %r198, %r145;
	add.s32 	%r147, %r11, %r146;
	add.s32 	%r148, %r12, %r146;
	add.s32 	%r149, %r13, %r146;
	add.s32 	%r150, %r14, %r146;
	add.s32 	%r151, %r15, %r146;
	add.s32 	%r152, %r16, %r146;
	add.s32 	%r153, %r17, %r146;
	add.s32 	%r154, %r18, %r146;
	st.shared.u32 	[%r7], %r146;
	st.shared.u32 	[%r7+4], %r147;
	st.shared.u32 	[%r7+8], %r148;
	st.shared.u32 	[%r7+12], %r149;
	st.shared.u32 	[%r7+16], %r150;
	st.shared.u32 	[%r7+20], %r151;
	st.shared.u32 	[%r7+24], %r152;
	st.shared.u32 	[%r7+28], %r153;
	st.shared.u32 	[%r7+32], %r154;
	bar.sync 	0;
	cvt.u32.u16 	%r155, %rs1;
	ld.shared.u16 	%r156, [%r10];
	add.s32 	%r157, %r156, %r155;
	bar.sync 	0;
	shl.b32 	%r158, %r157, 2;
	add.s32 	%r159, %r58, %r158;
	st.shared.u32 	[%r159], %r196;
	bar.sync 	0;
	ld.shared.u32 	%r25, [%r5];
	bar.sync 	0;
	mov.b32 	%r139, 0;
	st.shared.u32 	[%r5], %r139;
	st.shared.u32 	[%r5+128], %r139;
	st.shared.u32 	[%r5+256], %r139;
	st.shared.u32 	[%r5+384], %r139;
	st.shared.u32 	[%r5+512], %r139;
	st.shared.u32 	[%r5+640], %r139;
	st.shared.u32 	[%r5+768], %r139;
	st.shared.u32 	[%r5+896], %r139;
	st.shared.u32 	[%r5+1024], %r139;
	add.s32 	%r111, %r197, 4;
	// begin inline asm
	shr.b32 %r109, %r25, %r111;
	// end inline asm
	and.b32  	%r160, %r52, %r109;
	shl.b32 	%r161, %r160, 7;
	and.b32  	%r162, %r161, 896;
	add.s32 	%r163, %r5, %r162;
	shr.u32 	%r164, %r160, 2;
	and.b32  	%r165, %r164, 1073741822;
	add.s32 	%r26, %r163, %r165;
	ld.shared.u16 	%rs2, [%r26];
	add.s16 	%rs4, %rs2, 1;
	st.shared.u16 	[%r26], %rs4;
	bar.sync 	0;
	ld.shared.u32 	%r27, [%r7];
	ld.shared.u32 	%r166, [%r7+4];
	ld.shared.u32 	%r167, [%r7+8];
	ld.shared.u32 	%r168, [%r7+12];
	ld.shared.u32 	%r169, [%r7+16];
	ld.shared.u32 	%r170, [%r7+20];
	ld.shared.u32 	%r171, [%r7+24];
	ld.shared.u32 	%r172, [%r7+28];
	ld.shared.u32 	%r173, [%r7+32];
	add.s32 	%r28, %r166, %r27;
	add.s32 	%r29, %r167, %r28;
	add.s32 	%r30, %r168, %r29;
	add.s32 	%r31, %r169, %r30;
	add.s32 	%r32, %r170, %r31;
	add.s32 	%r33, %r171, %r32;
	add.s32 	%r34, %r172, %r33;
	add.s32 	%r116, %r173, %r34;
	mov.b32 	%r114, 1;
	mov.b32 	%r141, -1;
	// begin inline asm
	{  .reg .u32 r0;  .reg .pred p;  shfl.sync.up.b32 r0|p, %r116, %r114, %r139, %r141;  @p add.u32 r0, r0, %r116;  mov.u32 %r112, r0;}
	// end inline asm
	mov.b32 	%r120, 2;
	// begin inline asm
	{  .reg .u32 r0;  .reg .pred p;  shfl.sync.up.b32 r0|p, %r112, %r120, %r139, %r141;  @p add.u32 r0, r0, %r112;  mov.u32 %r118, r0;}
	// end inline asm
	mov.b32 	%r126, 4;
	// begin inline asm
	{  .reg .u32 r0;  .reg .pred p;  shfl.sync.up.b32 r0|p, %r118, %r126, %r139, %r141;  @p add.u32 r0, r0, %r118;  mov.u32 %r124, r0;}
	// end inline asm
	mov.b32 	%r132, 8;
	// begin inline asm
	{  .reg .u32 r0;  .reg .pred p;  shfl.sync.up.b32 r0|p, %r124, %r132, %r139, %r141;  @p add.u32 r0, r0, %r124;  mov.u32 %r130, r0;}
	// end inline asm
	mov.b32 	%r138, 16;
	// begin inline asm
	{  .reg .u32 r0;  .reg .pred p;  shfl.sync.up.b32 r0|p, %r130, %r138, %r139, %r141;  @p add.u32 r0, r0, %r130;  mov.u32 %r136, r0;}
	// end inline asm
	@%p9 bra 	$L__BB0_12;
	st.shared.u32 	[_ZZ16BlockSortKernel2PiS_S_iiE12temp_storage+1152], %r136;
$L__BB0_12:
	bar.sync 	0;
	sub.s32 	%r199, %r136, %r116;
	@%p8 bra 	$L__BB0_14;
	ld.shared.u32 	%r174, [_ZZ16BlockSortKernel2PiS_S_iiE12temp_storage+1152];
	shl.b32 	%r199, %r174, 16;
	st.shared.u32 	[_ZZ16BlockSortKernel2PiS_S_iiE12temp_storage+1160], %r199;
$L__BB0_14:
	setp.eq.s32 	%p12, %r56, 0;
	bar.sync 	0;
	ld.shared.u32 	%r177, [_ZZ16BlockSortKernel2PiS_S_iiE12temp_storage+1160];
	selp.b32 	%r178, 0, %r177, %p12;
	add.s32 	%r179, %r199, %r178;
	add.s32 	%r180, %r27, %r179;
	add.s32 	%r181, %r28, %r179;
	add.s32 	%r182, %r29, %r179;
	add.s32 	%r183, %r30, %r179;
	add.s32 	%r184, %r31, %r179;
	add.s32 	%r185, %r32, %r179;
	add.s32 	%r186, %r33, %r179;
	add.s32 	%r187, %r34, %r179;
	st.shared.u32 	[%r7], %r179;
	st.shared.u32 	[%r7+4], %r180;
	st.shared.u32 	[%r7+8], %r181;
	st.shared.u32 	[%r7+12], %r182;
	st.shared.u32 	[%r7+16], %r183;
	st.shared.u32 	[%r7+20], %r184;
	st.shared.u32 	[%r7+24], %r185;
	st.shared.u32 	[%r7+28], %r186;
	st.shared.u32 	[%r7+32], %r187;
	bar.sync 	0;
	cvt.u32.u16 	%r188, %rs2;
	ld.shared.u16 	%r189, [%r26];
	add.s32 	%r190, %r189, %r188;
	bar.sync 	0;
	shl.b32 	%r191, %r190, 2;
	add.s32 	%r192, %r58, %r191;
	st.shared.u32 	[%r192], %r25;
	bar.sync 	0;
	ld.shared.u32 	%r196, [%r5];
	setp.gt.u32 	%p13, %r197, 23;
	@%p13 bra 	$L__BB0_16;
	bar.sync 	0;
	add.s32 	%r197, %r197, 8;
	bra.uni 	$L__BB0_6;
$L__BB0_16:
	bar.sync 	0;
	@%p6 bra 	$L__BB0_18;
	xor.b32  	%r193, %r196, -2147483648;
	add.s64 	%rd13, %rd4, %rd3;
	cvta.to.global.u64 	%rd14, %rd6;
	shl.b64 	%rd15, %rd13, 2;
	add.s64 	%rd16, %rd14, %rd15;
	st.global.u32 	[%rd16], %r193;
$L__BB0_18:
	ret;

}
	// .globl	_ZN3cub18CUB_300001_SM_10006detail11EmptyKernelIvEEvv
.visible .entry _ZN3cub18CUB_300001_SM_10006detail11EmptyKernelIvEEvv()
{


	ret;

}


// ===== COMPILED SASS (sm_100) =====

	.target	sm_100

	.elftype	@"ET_EXEC"


//--------------------- .note.nv.tkinfo           --------------------------
	.section	.note.nv.tkinfo,"",@"SHT_NOTE"
	.sectionflags	@"SHF_NOTE_NV_TKINFO"
	.tkinfo
        /*0018*/ 	.word	0x00000002
        /*0030*/ 	.string	""
        /*0030*/ 	.string	"ptxas"
        /*0030*/ 	.string	"Cuda compilation tools, release 13.0, V13.0.88"
        /*0030*/ 	.string	"Build cuda_13.0.r13.0/compiler.36424714_0"
        /*0030*/ 	.string	"-arch sm_100 -m 64 "



//--------------------- .note.nv.cuinfo           --------------------------
	.section	.note.nv.cuinfo,"",@"SHT_NOTE"
	.sectionflags	@"SHF_NOTE_NV_CUINFO"
        /*0018*/ 	.short	0x0002
        /*001a*/ 	.short	0x0064
        /*001c*/ 	.short	0x0082
	.zero		2


//--------------------- .nv.info                  --------------------------
	.section	.nv.info,"",@"SHT_CUDA_INFO"
	.align	4


	//----- nvinfo : EIATTR_REGCOUNT
	.align		4
        /*0000*/ 	.byte	0x04, 0x2f
        /*0002*/ 	.short	(.L_41 - .L_40)
	.align		4
.L_40:
        /*0004*/ 	.word	index@(_Z16BlockSortKernel2PiS_S_ii)
        /*0008*/ 	.word	0x0000001f


	//----- nvinfo : EIATTR_FRAME_SIZE
	.align		4
.L_41:
        /*000c*/ 	.byte	0x04, 0x11
        /*000e*/ 	.short	(.L_43 - .L_42)
	.align		4
.L_42:
        /*0010*/ 	.word	index@(_Z16BlockSortKernel2PiS_S_ii)
        /*0014*/ 	.word	0x00000000


	//----- nvinfo : EIATTR_REGCOUNT
	.align		4
.L_43:
        /*0018*/ 	.byte	0x04, 0x2f
        /*001a*/ 	.short	(.L_45 - .L_44)
	.align		4
.L_44:
        /*001c*/ 	.word	index@(_ZN3cub18CUB_300001_SM_10006detail11EmptyKernelIvEEvv)
        /*0020*/ 	.word	0x00000004


	//----- nvinfo : EIATTR_FRAME_SIZE
	.align		4
.L_45:
        /*0024*/ 	.byte	0x04, 0x11
        /*0026*/ 	.short	(.L_47 - .L_46)
	.align		4
.L_46:
        /*0028*/ 	.word	index@(_ZN3cub18CUB_300001_SM_10006detail11EmptyKernelIvEEvv)
        /*002c*/ 	.word	0x00000000


	//----- nvinfo : EIATTR_MIN_STACK_SIZE
	.align		4
.L_47:
        /*0030*/ 	.byte	0x04, 0x12
        /*0032*/ 	.short	(.L_49 - .L_48)
	.align		4
.L_48:
        /*0034*/ 	.word	index@(_ZN3cub18CUB_300001_SM_10006detail11EmptyKernelIvEEvv)
        /*0038*/ 	.word	0x00000000


	//----- nvinfo : EIATTR_MIN_STACK_SIZE
	.align		4
.L_49:
        /*003c*/ 	.byte	0x04, 0x12
        /*003e*/ 	.short	(.L_51 - .L_50)
	.align		4
.L_50:
        /*0040*/ 	.word	index@(_Z16BlockSortKernel2PiS_S_ii)
        /*0044*/ 	.word	0x00000000
.L_51:


//--------------------- .nv.compat                --------------------------
	.section	.nv.compat,"",@"SHT_CUDA_COMPAT_INFO"
	.align	4
        /*0000*/ 	.byte	0x02, 0x09, 0x00, 0x00, 0x02, 0x02, 0x01, 0x00, 0x02, 0x05, 0x05, 0x00, 0x03, 0x07, 0x01, 0x01
        /*0010*/ 	.byte	0x02, 0x03, 0x00, 0x00, 0x02, 0x06, 0x01, 0x00, 0x04, 0x0b, 0x08, 0x00, 0x09, 0x00, 0x00, 0x00
        /*0020*/ 	.byte	0x00, 0x00, 0x00, 0x00


//--------------------- .nv.info._ZN3cub18CUB_300001_SM_10006detail11EmptyKernelIvEEvv --------------------------
	.section	.nv.info._ZN3cub18CUB_300001_SM_10006detail11EmptyKernelIvEEvv,"",@"SHT_CUDA_INFO"
	.sectionflags	@""
	.align	4


	//----- nvinfo : EIATTR_CUDA_API_VERSION
	.align		4
        /*0000*/ 	.byte	0x04, 0x37
        /*0002*/ 	.short	(.L_53 - .L_52)
.L_52:
        /*0004*/ 	.word	0x00000082


	//----- nvinfo : EIATTR_SPARSE_MMA_MASK
	.align		4
.L_53:
        /*0008*/ 	.byte	0x03, 0x50
        /*000a*/ 	.short	0x0000


	//----- nvinfo : EIATTR_MAXREG_COUNT
	.align		4
        /*000c*/ 	.byte	0x03, 0x1b
        /*000e*/ 	.short	0x00ff


	//----- nvinfo : EIATTR_MERCURY_ISA_VERSION
	.align		4
        /*0010*/ 	.byte	0x03, 0x5f
        /*0012*/ 	.short	0x0101


	//----- nvinfo : EIATTR_VRC_CTA_INIT_COUNT
	.align		4
        /*0014*/ 	.byte	0x02, 0x4a
	.zero		1
	.zero		1


	//----- nvinfo : EIATTR_EXIT_INSTR_OFFSETS
	.align		4
        /*0018*/ 	.byte	0x04, 0x1c
        /*001a*/ 	.short	(.L_55 - .L_54)


	//   ....[0]....
.L_54:
        /*001c*/ 	.word	0x00000010


	//----- nvinfo : EIATTR_SW_WAR
	.align		4
.L_55:
        /*0020*/ 	.byte	0x04, 0x36
        /*0022*/ 	.short	(.L_57 - .L_56)
.L_56:
        /*0024*/ 	.word	0x00000008
.L_57:


//--------------------- .nv.info._Z16BlockSortKernel2PiS_S_ii --------------------------
	.section	.nv.info._Z16BlockSortKernel2PiS_S_ii,"",@"SHT_CUDA_INFO"
	.sectionflags	@""
	.align	4


	//----- nvinfo : EIATTR_CUDA_API_VERSION
	.align		4
        /*0000*/ 	.byte	0x04, 0x37
        /*0002*/ 	.short	(.L_59 - .L_58)
.L_58:
        /*0004*/ 	.word	0x00000082


	//----- nvinfo : EIATTR_KPARAM_INFO
	.align		4
.L_59:
        /*0008*/ 	.byte	0x04, 0x17
        /*000a*/ 	.short	(.L_61 - .L_60)
.L_60:
        /*000c*/ 	.word	0x00000000
        /*0010*/ 	.short	0x0004
        /*0012*/ 	.short	0x001c
        /*0014*/ 	.byte	0x00, 0xf0, 0x11, 0x00


	//----- nvinfo : EIATTR_KPARAM_INFO
	.align		4
.L_61:
        /*0018*/ 	.byte	0x04, 0x17
        /*001a*/ 	.short	(.L_63 - .L_62)
.L_62:
        /*001c*/ 	.word	0x00000000
        /*0020*/ 	.short	0x0003
        /*0022*/ 	.short	0x0018
        /*0024*/ 	.byte	0x00, 0xf0, 0x11, 0x00


	//----- nvinfo : EIATTR_KPARAM_INFO
	.align		4
.L_63:
        /*0028*/ 	.byte	0x04, 0x17
        /*002a*/ 	.short	(.L_65 - .L_64)
.L_64:
        /*002c*/ 	.word	0x00000000
        /*0030*/ 	.short	0x0002
        /*0032*/ 	.short	0x0010
        /*0034*/ 	.byte	0x00, 0xf5, 0x21, 0x00


	//----- nvinfo : EIATTR_KPARAM_INFO
	.align		4
.L_65:
        /*0038*/ 	.byte	0x04, 0x17
        /*003a*/ 	.short	(.L_67 - .L_66)
.L_66:
        /*003c*/ 	.word	0x00000000
        /*0040*/ 	.short	0x0001
        /*0042*/ 	.short	0x0008
        /*0044*/ 	.byte	0x00, 0xf5, 0x21, 0x00


	//----- nvinfo : EIATTR_KPARAM_INFO
	.align		4
.L_67:
        /*0048*/ 	.byte	0x04, 0x17
        /*004a*/ 	.short	(.L_69 - .L_68)
.L_68:
        /*004c*/ 	.word	0x00000000
        /*0050*/ 	.short	0x0000
        /*0052*/ 	.short	0x0000
        /*0054*/ 	.byte	0x00, 0xf5, 0x21, 0x00


	//----- nvinfo : EIATTR_SPARSE_MMA_MASK
	.align		4
.L_69:
        /*0058*/ 	.byte	0x03, 0x50
        /*005a*/ 	.short	0x0000


	//----- nvinfo : EIATTR_MAXREG_COUNT
	.align		4
        /*005c*/ 	.byte	0x03, 0x1b
        /*005e*/ 	.short	0x00ff


	//----- nvinfo : EIATTR_NUM_BARRIERS
	.align		4
        /*0060*/ 	.byte	0x02, 0x4c
        /*0062*/ 	.byte	0x01
	.zero		1


	//----- nvinfo : EIATTR_MERCURY_ISA_VERSION
	.align		4
        /*0064*/ 	.byte	0x03, 0x5f
        /*0066*/ 	.short	0x0101


	//----- nvinfo : EIATTR_COOP_GROUP_MASK_REGIDS
	.align		4
        /*0068*/ 	.byte	0x04, 0x29
        /*006a*/ 	.short	(.L_71 - .L_70)


	//   ....[0]....
.L_70:
        /*006c*/ 	.word	0xffffffff


	//   ....[1]....
        /*0070*/ 	.word	0xffffffff


	//   ....[2]....
        /*0074*/ 	.word	0xffffffff


	//   ....[3]....
        /*0078*/ 	.word	0xffffffff


	//   ....[4]....
        /*007c*/ 	.word	0xffffffff


	//   ....[5]....
        /*0080*/ 	.word	0xffffffff


	//   ....[6]....
        /*0084*/ 	.word	0xffffffff


	//   ....[7]....
        /*0088*/ 	.word	0xffffffff


	//   ....[8]....
        /*008c*/ 	.word	0xffffffff


	//   ....[9]....
        /*0090*/ 	.word	0xffffffff


	//----- nvinfo : EIATTR_COOP_GROUP_INSTR_OFFSETS
	.align		4
.L_71:
        /*0094*/ 	.byte	0x04, 0x28
        /*0096*/ 	.short	(.L_73 - .L_72)


	//   ....[0]....
.L_72:
        /*0098*/ 	.word	0x000004c0


	//   ....[1]....
        /*009c*/ 	.word	0x000004e0


	//   ....[2]....
        /*00a0*/ 	.word	0x00000500


	//   ....[3]....
        /*00a4*/ 	.word	0x00000530


	//   ....[4]....
        /*00a8*/ 	.word	0x00000570


	//   ....[5]....
        /*00ac*/ 	.word	0x00000a50


	//   ....[6]....
        /*00b0*/ 	.word	0x00000a70


	//   ....[7]....
        /*00b4*/ 	.word	0x00000a90


	//   ....[8]....
        /*00b8*/ 	.word	0x00000ab0


	//   ....[9]....
        /*00bc*/ 	.word	0x00000ae0


	//----- nvinfo : EIATTR_VRC_CTA_INIT_COUNT
	.align		4
.L_73:
        /*00c0*/ 	.byte	0x02, 0x4a
	.zero		1
	.zero		1


	//----- nvinfo : EIATTR_EXIT_INSTR_OFFSETS
	.align		4
        /*00c4*/ 	.byte	0x04, 0x1c
        /*00c6*/ 	.short	(.L_75 - .L_74)


	//   ....[0]....
.L_74:
        /*00c8*/ 	.word	0x000000e0


	//   ....[1]....
        /*00cc*/ 	.word	0x00000d80


	//   ....[2]....
        /*00d0*/ 	.word	0x00000e00


	//----- nvinfo : EIATTR_CBANK_PARAM_SIZE
	.align		4
.L_75:
        /*00d4*/ 	.byte	0x03, 0x19
        /*00d6*/ 	.short	0x0020


	//----- nvinfo : EIATTR_PARAM_CBANK
	.align		4
        /*00d8*/ 	.byte	0x04, 0x0a
        /*00da*/ 	.short	(.L_77 - .L_76)
	.align		4
.L_76:
        /*00dc*/ 	.word	index@(.nv.constant0._Z16BlockSortKernel2PiS_S_ii)
        /*00e0*/ 	.short	0x0380
        /*00e2*/ 	.short	0x0020


	//----- nvinfo : EIATTR_SW_WAR
	.align		4
.L_77:
        /*00e4*/ 	.byte	0x04, 0x36
        /*00e6*/ 	.short	(.L_79 - .L_78)
.L_78:
        /*00e8*/ 	.word	0x00000008
.L_79:


//--------------------- .nv.callgraph             --------------------------
	.section	.nv.callgraph,"",@"SHT_CUDA_CALLGRAPH"
	.align	4
	.sectionentsize	8
	.align		4
        /*0000*/ 	.word	0x00000000
	.align		4
        /*0004*/ 	.word	0xffffffff
	.align		4
        /*0008*/ 	.word	0x00000000
	.align		4
        /*000c*/ 	.word	0xfffffffe
	.align		4
        /*0010*/ 	.word	0x00000000
	.align		4
        /*0014*/ 	.word	0xfffffffd
	.align		4
        /*0018*/ 	.word	0x00000000
	.align		4
        /*001c*/ 	.word	0xfffffffc


//--------------------- .nv.constant4             --------------------------
	.section	.nv.constant4,"a",@progbits
	.align	8
	.align		8
.nv.constant4:
        /*0000*/ 	.dword	_ZN34_INTERNAL_e693811c_4_k_cu_c1ee43bb4cuda3std3__45__cpo5beginE
	.align		8
        /*0008*/ 	.dword	_ZN34_INTERNAL_e693811c_4_k_cu_c1ee43bb4cuda3std3__45__cpo3endE
	.align		8
        /*0010*/ 	.dword	_ZN34_INTERNAL_e693811c_4_k_cu_c1ee43bb4cuda3std3__45__cpo6cbeginE
	.align		8
        /*0018*/ 	.dword	_ZN34_INTERNAL_e693811c_4_k_cu_c1ee43bb4cuda3std3__45__cpo4cendE
	.align		8
        /*0020*/ 	.dword	_ZN34_INTERNAL_e693811c_4_k_cu_c1ee43bb4cuda3std3__45__cpo6rbeginE
	.align		8
        /*0028*/ 	.dword	_ZN34_INTERNAL_e693811c_4_k_cu_c1ee43bb4cuda3std3__45__cpo4rendE
	.align		8
        /*0030*/ 	.dword	_ZN34_INTERNAL_e693811c_4_k_cu_c1ee43bb4cuda3std3__45__cpo7crbeginE
	.align		8
        /*0038*/ 	.dword	_ZN34_INTERNAL_e693811c_4_k_cu_c1ee43bb4cuda3std3__45__cpo5crendE
	.align		8
        /*0040*/ 	.dword	_ZN34_INTERNAL_e693811c_4_k_cu_c1ee43bb4cuda3std3__436_GLOBAL__N__e693811c_4_k_cu_c1ee43bb6ignoreE
	.align		8
        /*0048*/ 	.dword	_ZN34_INTERNAL_e693811c_4_k_cu_c1ee43bb4cuda3std3__419piecewise_constructE
	.align		8
        /*0050*/ 	.dword	_ZN34_INTERNAL_e693811c_4_k_cu_c1ee43bb4cuda3std3__48in_placeE
	.align		8
        /*0058*/ 	.dword	_ZN34_INTERNAL_e693811c_4_k_cu_c1ee43bb4cuda3std3__420unreachable_sentinelE
	.align		8
        /*0060*/ 	.dword	_ZN34_INTERNAL_e693811c_4_k_cu_c1ee43bb4cuda3std3__47nulloptE
	.align		8
        /*0068*/ 	.dword	_ZN34_INTERNAL_e693811c_4_k_cu_c1ee43bb4cuda3std3__48unexpectE
	.align		8
        /*0070*/ 	.dword	_ZN34_INTERNAL_e693811c_4_k_cu_c1ee43bb4cuda3std6ranges3__45__cpo4swapE
	.align		8
        /*0078*/ 	.dword	_ZN34_INTERNAL_e693811c_4_k_cu_c1ee43bb4cuda3std6ranges3__45__cpo9iter_moveE
	.align		8
        /*0080*/ 	.dword	_ZN34_INTERNAL_e693811c_4_k_cu_c1ee43bb4cuda3std6ranges3__45__cpo5beginE
	.align		8
        /*0088*/ 	.dword	_ZN34_INTERNAL_e693811c_4_k_cu_c1ee43bb4cuda3std6ranges3__45__cpo3endE
	.align		8
        /*0090*/ 	.dword	_ZN34_INTERNAL_e693811c_4_k_cu_c1ee43bb4cuda3std6ranges3__45__cpo6cbeginE
	.align		8
        /*0098*/ 	.dword	_ZN34_INTERNAL_e693811c_4_k_cu_c1ee43bb4cuda3std6ranges3__45__cpo4cendE
	.align		8
        /*00a0*/ 	.dword	_ZN34_INTERNAL_e693811c_4_k_cu_c1ee43bb4cuda3std6ranges3__45__cpo7advanceE
	.align		8
        /*00a8*/ 	.dword	_ZN34_INTERNAL_e693811c_4_k_cu_c1ee43bb4cuda3std6ranges3__45__cpo9iter_swapE
	.align		8
        /*00b0*/ 	.dword	_ZN34_INTERNAL_e693811c_4_k_cu_c1ee43bb4cuda3std6ranges3__45__cpo4nextE
	.align		8
        /*00b8*/ 	.dword	_ZN34_INTERNAL_e693811c_4_k_cu_c1ee43bb4cuda3std6ranges3__45__cpo4prevE
	.align		8
        /*00c0*/ 	.dword	_ZN34_INTERNAL_e693811c_4_k_cu_c1ee43bb4cuda3std6ranges3__45__cpo4dataE
	.align		8
        /*00c8*/ 	.dword	_ZN34_INTERNAL_e693811c_4_k_cu_c1ee43bb4cuda3std6ranges3__45__cpo5cdataE
	.align		8
        /*00d0*/ 	.dword	_ZN34_INTERNAL_e693811c_4_k_cu_c1ee43bb4cuda3std6ranges3__45__cpo4sizeE
	.align		8
        /*00d8*/ 	.dword	_ZN34_INTERNAL_e693811c_4_k_cu_c1ee43bb4cuda3std6ranges3__45__cpo5ssizeE
	.align		8
        /*00e0*/ 	.dword	_ZN34_INTERNAL_e693811c_4_k_cu_c1ee43bb4cuda3std6ranges3__45__cpo8distanceE
	.align		8
        /*00e8*/ 	.dword	_ZN34_INTERNAL_e693811c_4_k_cu_c1ee43bb6thrust24THRUST_300001_SM_1000_NS6system6detail10sequential3seqE
	.align		8
        /*00f0*/ 	.dword	_ZN34_INTERNAL_e693811c_4_k_cu_c1ee43bb6thrust24THRUST_300001_SM_1000_NS12placeholders2_1E
	.align		8
        /*00f8*/ 	.dword	_ZN34_INTERNAL_e693811c_4_k_cu_c1ee43bb6thrust24THRUST_300001_SM_1000_NS12placeholders2_2E
	.align		8
        /*0100*/ 	.dword	_ZN34_INTERNAL_e693811c_4_k_cu_c1ee43bb6thrust24THRUST_300001_SM_1000_NS12placeholders2_3E
	.align		8
        /*0108*/ 	.dword	_ZN34_INTERNAL_e693811c_4_k_cu_c1ee43bb6thrust24THRUST_300001_SM_1000_NS12placeholders2_4E
	.align		8
        /*0110*/ 	.dword	_ZN34_INTERNAL_e693811c_4_k_cu_c1ee43bb6thrust24THRUST_300001_SM_1000_NS12placeholders2_5E
	.align		8
        /*0118*/ 	.dword	_ZN34_INTERNAL_e693811c_4_k_cu_c1ee43bb6thrust24THRUST_300001_SM_1000_NS12placeholders2_6E
	.align		8
        /*0120*/ 	.dword	_ZN34_INTERNAL_e693811c_4_k_cu_c1ee43bb6thrust24THRUST_300001_SM_1000_NS12placeholders2_7E
	.align		8
        /*0128*/ 	.dword	_ZN34_INTERNAL_e693811c_4_k_cu_c1ee43bb6thrust24THRUST_300001_SM_1000_NS12placeholders2_8E
	.align		8
        /*0130*/ 	.dword	_ZN34_INTERNAL_e693811c_4_k_cu_c1ee43bb6thrust24THRUST_300001_SM_1000_NS12placeholders2_9E
	.align		8
        /*0138*/ 	.dword	_ZN34_INTERNAL_e693811c_4_k_cu_c1ee43bb6thrust24THRUST_300001_SM_1000_NS12placeholders3_10E


//--------------------- .text._ZN3cub18CUB_300001_SM_10006detail11EmptyKernelIvEEvv --------------------------
	.section	.text._ZN3cub18CUB_300001_SM_10006detail11EmptyKernelIvEEvv,"ax",@progbits
	.align	128
        .global         _ZN3cub18CUB_300001_SM_10006detail11EmptyKernelIvEEvv
        .type           _ZN3cub18CUB_300001_SM_10006detail11EmptyKernelIvEEvv,@function
        .size           _ZN3cub18CUB_300001_SM_10006detail11EmptyKernelIvEEvv,(.L_x_3 - _ZN3cub18CUB_300001_SM_10006detail11EmptyKernelIvEEvv)
        .other          _ZN3cub18CUB_300001_SM_10006detail11EmptyKernelIvEEvv,@"STO_CUDA_ENTRY STV_DEFAULT"
_ZN3cub18CUB_300001_SM_10006detail11EmptyKernelIvEEvv:
.text._ZN3cub18CUB_300001_SM_10006detail11EmptyKernelIvEEvv:
[----:B------:R-:W-:Y:S01]  /*0000*/  LDC R1, c[0x0][0x37c] ;  /* 0x0000df00ff017b82 */ /* 0x000fe20000000800 */
[----:B------:R-:W-:Y:S05]  /*0010*/  EXIT ;  /* 0x000000000000794d */ /* 0x000fea0003800000 */
.L_x_0:
[----:B------:R-:W-:-:S00]  /*0020*/  BRA `(.L_x_0) ;  /* 0xfffffffc00fc7947 */ /* 0x000fc0000383ffff */
[----:B------:R-:W-:-:S00]  /*0030*/  NOP ;  /* 0x0000000000007918 */ /* 0x000fc00000000000 */
        /* <DEDUP_REMOVED lines=12> */
.L_x_3:


//--------------------- .text._Z16BlockSortKernel2PiS_S_ii --------------------------
	.section	.text._Z16BlockSortKernel2PiS_S_ii,"ax",@progbits
	.align	128
        .global         _Z16BlockSortKernel2PiS_S_ii
        .type           _Z16BlockSortKernel2PiS_S_ii,@function
        .size           _Z16BlockSortKernel2PiS_S_ii,(.L_x_4 - _Z16BlockSortKernel2PiS_S_ii)
        .other          _Z16BlockSortKernel2PiS_S_ii,@"STO_CUDA_ENTRY STV_DEFAULT"
_Z16BlockSortKernel2PiS_S_ii:
.text._Z16BlockSortKernel2PiS_S_ii:
[----:B------:R-:W-:Y:S01]  /*0000*/  LDC R1, c[0x0][0x37c] ;  /* 0x0000df00ff017b82 */ /* 0x000fe20000000800 */
[----:B------:R-:W0:Y:S07]  /*0010*/  S2R R7, SR_CTAID.X ;  /* 0x0000000000077919 */ /* 0x000e2e0000002500 */
[----:B------:R-:W0:Y:S01]  /*0020*/  LDC.64 R2, c[0x0][0x390] ;  /* 0x0000e400ff027b82 */ /* 0x000e220000000a00 */
[----:B------:R-:W1:Y:S01]  /*0030*/  LDCU.64 UR8, c[0x0][0x358] ;  /* 0x00006b00ff0877ac */ /* 0x000e620008000a00 */
[----:B------:R-:W2:Y:S01]  /*0040*/  LDCU UR4, c[0x0][0x398] ;  /* 0x00007300ff0477ac */ /* 0x000ea20008000800 */
[----:B0-----:R-:W-:-:S05]  /*0050*/  IMAD.WIDE.U32 R2, R7, 0x4, R2 ;  /* 0x0000000407027825 */ /* 0x001fca00078e0002 */
[----:B-1----:R-:W3:Y:S01]  /*0060*/  LDG.E R5, desc[UR8][R2.64] ;  /* 0x0000000802057981 */ /* 0x002ee2000c1e1900 */
[----:B--2---:R-:W-:Y:S01]  /*0070*/  UIADD3 UR4, UPT, UPT, UR4, -0x1, URZ ;  /* 0xffffffff04047890 */ /* 0x004fe2000fffe0ff */
[----:B------:R-:W0:Y:S05]  /*0080*/  LDCU UR5, c[0x0][0x39c] ;  /* 0x00007380ff0577ac */ /* 0x000e2a0008000800 */
[----:B------:R-:W-:-:S05]  /*0090*/  ISETP.NE.AND P0, PT, R7, UR4, PT ;  /* 0x0000000407007c0c */ /* 0x000fca000bf05270 */
[----:B------:R-:W3:Y:S01]  /*00a0*/  LDCU UR4, c[0x0][0x39c] ;  /* 0x00007380ff0477ac */ /* 0x000ee20008000800 */
[----:B0-----:R-:W-:-:S07]  /*00b0*/  IMAD.U32 R4, RZ, RZ, UR5 ;  /* 0x00000005ff047e24 */ /* 0x001fce000f8e00ff */
[----:B------:R0:W5:Y:S01]  /*00c0*/  @P0 LDG.E R4, desc[UR8][R2.64+0x4] ;  /* 0x0000040802040981 */ /* 0x000162000c1e1900 */
[----:B---3--:R-:W-:-:S13]  /*00d0*/  ISETP.GE.AND P0, PT, R5, UR4, PT ;  /* 0x0000000405007c0c */ /* 0x008fda000bf06270 */
[----:B0-----:R-:W-:Y:S05]  /*00e0*/  @P0 EXIT ;  /* 0x000000000000094d */ /* 0x001fea0003800000 */
[----:B------:R-:W0:Y:S02]  /*00f0*/  S2R R0, SR_TID.X ;  /* 0x0000000000007919 */ /* 0x000e240000002100 */
[----:B0-----:R-:W-:-:S05]  /*0100*/  IMAD.IADD R3, R5, 0x1, R0 ;  /* 0x0000000105037824 */ /* 0x001fca00078e0200 */
[----:B-----5:R-:W-:Y:S02]  /*0110*/  ISETP.NE.AND P0, PT, R4, R3, PT ;  /* 0x000000030400720c */ /* 0x020fe40003f05270 */
[C---:B------:R-:W-:Y:S02]  /*0120*/  IADD3 R3, P1, PT, R5.reuse, R0, RZ ;  /* 0x0000000005037210 */ /* 0x040fe40007f3e0ff */
[----:B------:R-:W-:Y:S02]  /*0130*/  ISETP.EQ.AND P0, PT, R0, RZ, P0 ;  /* 0x000000ff0000720c */ /* 0x000fe40000702270 */
[----:B------:R-:W-:-:S11]  /*0140*/  LEA.HI.X.SX32 R2, R5, RZ, 0x1, P1 ;  /* 0x000000ff05027211 */ /* 0x000fd600008f0eff */
[----:B------:R-:W0:Y:S02]  /*0150*/  @P0 LDC.64 R10, c[0x0][0x380] ;  /* 0x0000e000ff0a0b82 */ /* 0x000e240000000a00 */
[----:B0-----:R-:W-:-:S04]  /*0160*/  @P0 LEA R10, P1, R3, R10, 0x2 ;  /* 0x0000000a030a0211 */ /* 0x001fc800078210ff */
[----:B------:R-:W-:-:S05]  /*0170*/  @P0 LEA.HI.X R11, R3, R11, R2, 0x2, P1 ;  /* 0x0000000b030b0211 */ /* 0x000fca00008f1402 */
[----:B------:R-:W2:Y:S01]  /*0180*/  @P0 LDG.E R10, desc[UR8][R10.64] ;  /* 0x000000080a0a0981 */ /* 0x000ea2000c1e1900 */
[----:B------:R-:W0:Y:S01]  /*0190*/  S2UR UR5, SR_CgaCtaId ;  /* 0x00000000000579c3 */ /* 0x000e220000008800 */
[----:B------:R-:W-:Y:S01]  /*01a0*/  UMOV UR4, 0x400 ;  /* 0x0000040000047882 */ /* 0x000fe20000000000 */
[----:B------:R-:W-:Y:S01]  /*01b0*/  IMAD.MOV.U32 R6, RZ, RZ, RZ ;  /* 0x000000ffff067224 */ /* 0x000fe200078e00ff */
[----:B------:R-:W1:Y:S01]  /*01c0*/  S2R R4, SR_LANEID ;  /* 0x0000000000047919 */ /* 0x000e620000000000 */
[----:B------:R-:W-:Y:S02]  /*01d0*/  UBMSK UR6, URZ, 0x4 ;  /* 0x00000004ff06789b */ /* 0x000fe40008000000 */
[----:B0-----:R-:W-:-:S06]  /*01e0*/  ULEA UR4, UR5, UR4, 0x18 ;  /* 0x0000000405047291 */ /* 0x001fcc000f8ec0ff */
[----:B------:R-:W-:Y:S01]  /*01f0*/  LEA R5, R0, UR4, 0x2 ;  /* 0x0000000400057c11 */ /* 0x000fe2000f8e10ff */
[----:B------:R-:W-:Y:S01]  /*0200*/  BAR.SYNC.DEFER_BLOCKING 0x0 ;  /* 0x0000000000007b1d */ /* 0x000fe20000010000 */
[----:B-1----:R-:W-:-:S03]  /*0210*/  ISETP.NE.AND P1, PT, R4, 0x1f, PT ;  /* 0x0000001f0400780c */ /* 0x002fc60003f25270 */
[----:B------:R-:W-:Y:S01]  /*0220*/  IMAD R7, R0, 0x20, R5 ;  /* 0x0000002000077824 */ /* 0x000fe200078e0205 */
[----:B--2---:R-:W-:-:S09]  /*0230*/  @P0 LOP3.LUT R9, R10, 0x80000000, RZ, 0x3c, !PT ;  /* 0x800000000a090812 */ /* 0x004fd200078e3cff */
.L_x_1:
[----:B01----:R-:W-:Y:S01]  /*0240*/  SHF.R.U32.HI R8, RZ, R6, R9 ;  /* 0x00000006ff087219 */ /* 0x003fe20000011609 */
[----:B------:R-:W-:Y:S01]  /*0250*/  STS [R5+0x80], RZ ;  /* 0x000080ff05007388 */ /* 0x000fe20000000800 */
[----:B------:R-:W0:Y:S01]  /*0260*/  S2UR UR5, SR_CgaCtaId ;  /* 0x00000000000579c3 */ /* 0x000e220000008800 */
[----:B------:R-:W-:Y:S01]  /*0270*/  UMOV UR4, 0x400 ;  /* 0x0000040000047882 */ /* 0x000fe20000000000 */
[----:B------:R-:W-:Y:S01]  /*0280*/  LOP3.LUT R8, R8, UR6, RZ, 0xc0, !PT ;  /* 0x0000000608087c12 */ /* 0x000fe2000f8ec0ff */
[----:B------:R-:W-:Y:S03]  /*0290*/  STS [R5+0x100], RZ ;  /* 0x000100ff05007388 */ /* 0x000fe60000000800 */
[----:B------:R-:W-:Y:S01]  /*02a0*/  SHF.L.U32 R10, R8, 0x7, RZ ;  /* 0x00000007080a7819 */ /* 0x000fe200000006ff */
[----:B------:R-:W-:Y:S01]  /*02b0*/  STS [R5+0x180], RZ ;  /* 0x000180ff05007388 */ /* 0x000fe20000000800 */
[----:B------:R-:W-:-:S02]  /*02c0*/  SHF.R.U32.HI R8, RZ, 0x2, R8 ;  /* 0x00000002ff087819 */ /* 0x000fc40000011608 */
[----:B------:R-:W-:Y:S01]  /*02d0*/  LOP3.LUT R10, R10, 0x380, RZ, 0xc0, !PT ;  /* 0x000003800a0a7812 */ /* 0x000fe200078ec0ff */
[----:B------:R-:W-:Y:S01]  /*02e0*/  STS [R5+0x200], RZ ;  /* 0x000200ff05007388 */ /* 0x000fe20000000800 */
[----:B------:R-:W-:-:S03]  /*02f0*/  LOP3.LUT R8, R8, 0x3ffffffe, RZ, 0xc0, !PT ;  /* 0x3ffffffe08087812 */ /* 0x000fc600078ec0ff */
[----:B------:R-:W-:Y:S01]  /*0300*/  STS [R5+0x280], RZ ;  /* 0x000280ff05007388 */ /* 0x000fe20000000800 */
[----:B------:R-:W-:-:S03]  /*0310*/  IADD3 R10, PT, PT, R8, R5, R10 ;  /* 0x00000005080a7210 */ /* 0x000fc60007ffe00a */
[----:B------:R-:W-:Y:S04]  /*0320*/  STS [R5+0x300], RZ ;  /* 0x000300ff05007388 */ /* 0x000fe80000000800 */
[----:B------:R-:W-:Y:S01]  /*0330*/  STS [R5+0x380], RZ ;  /* 0x000380ff05007388 */ /* 0x000fe20000000800 */
[----:B0-----:R-:W-:-:S03]  /*0340*/  ULEA UR4, UR5, UR4, 0x18 ;  /* 0x0000000405047291 */ /* 0x001fc6000f8ec0ff */
[----:B------:R-:W-:Y:S04]  /*0350*/  STS [R5+0x400], RZ ;  /* 0x000400ff05007388 */ /* 0x000fe80000000800 */
[----:B------:R-:W-:Y:S04]  /*0360*/  STS [R5], RZ ;  /* 0x000000ff05007388 */ /* 0x000fe80000000800 */
[----:B------:R-:W0:Y:S02]  /*0370*/  LDS.U16 R8, [R10] ;  /* 0x000000000a087984 */ /* 0x000e240000000400 */
[----:B0-----:R-:W-:-:S05]  /*0380*/  VIADD R13, R8, 0x1 ;  /* 0x00000001080d7836 */ /* 0x001fca0000000000 */
[----:B------:R-:W-:Y:S01]  /*0390*/  STS.U16 [R10], R13 ;  /* 0x0000000d0a007388 */ /* 0x000fe20000000400 */
[----:B------:R-:W-:Y:S06]  /*03a0*/  BAR.SYNC.DEFER_BLOCKING 0x0 ;  /* 0x0000000000007b1d */ /* 0x000fec0000010000 */
[----:B------:R-:W-:Y:S04]  /*03b0*/  LDS R11, [R7] ;  /* 0x00000000070b7984 */ /* 0x000fe80000000800 */
[----:B------:R-:W0:Y:S04]  /*03c0*/  LDS R12, [R7+0x4] ;  /* 0x00000400070c7984 */ /* 0x000e280000000800 */
[----:B------:R-:W1:Y:S04]  /*03d0*/  LDS R15, [R7+0x8] ;  /* 0x00000800070f7984 */ /* 0x000e680000000800 */
[----:B------:R-:W2:Y:S04]  /*03e0*/  LDS R14, [R7+0xc] ;  /* 0x00000c00070e7984 */ /* 0x000ea80000000800 */
[----:B------:R-:W3:Y:S04]  /*03f0*/  LDS R17, [R7+0x10] ;  /* 0x0000100007117984 */ /* 0x000ee80000000800 */
[----:B------:R-:W4:Y:S04]  /*0400*/  LDS R16, [R7+0x14] ;  /* 0x0000140007107984 */ /* 0x000f280000000800 */
[----:B------:R-:W5:Y:S04]  /*0410*/  LDS R19, [R7+0x18] ;  /* 0x0000180007137984 */ /* 0x000f680000000800 */
[----:B------:R-:W5:Y:S04]  /*0420*/  LDS R18, [R7+0x1c] ;  /* 0x00001c0007127984 */ /* 0x000f680000000800 */
[----:B------:R-:W5:Y:S01]  /*0430*/  LDS R21, [R7+0x20] ;  /* 0x0000200007157984 */ /* 0x000f620000000800 */
[----:B0-----:R-:W-:-:S04]  /*0440*/  IMAD.IADD R12, R11, 0x1, R12 ;  /* 0x000000010b0c7824 */ /* 0x001fc800078e020c */
[----:B-1----:R-:W-:-:S04]  /*0450*/  IMAD.IADD R13, R15, 0x1, R12 ;  /* 0x000000010f0d7824 */ /* 0x002fc800078e020c */
[----:B--2---:R-:W-:-:S05]  /*0460*/  IMAD.IADD R14, R14, 0x1, R13 ;  /* 0x000000010e0e7824 */ /* 0x004fca00078e020d */
[----:B---3--:R-:W-:-:S05]  /*0470*/  IADD3 R15, PT, PT, R17, R14, RZ ;  /* 0x0000000e110f7210 */ /* 0x008fca0007ffe0ff */
[----:B----4-:R-:W-:-:S04]  /*0480*/  IMAD.IADD R16, R16, 0x1, R15 ;  /* 0x0000000110107824 */ /* 0x010fc800078e020f */
[----:B-----5:R-:W-:-:S04]  /*0490*/  IMAD.IADD R17, R19, 0x1, R16 ;  /* 0x0000000113117824 */ /* 0x020fc800078e0210 */
[----:B------:R-:W-:-:S04]  /*04a0*/  IMAD.IADD R18, R18, 0x1, R17 ;  /* 0x0000000112127824 */ /* 0x000fc800078e0211 */
[----:B------:R-:W-:-:S05]  /*04b0*/  IMAD.IADD R21, R21, 0x1, R18 ;  /* 0x0000000115157824 */ /* 0x000fca00078e0212 */
[----:B------:R-:W0:Y:S02]  /*04c0*/  SHFL.UP P2, R20, R21, 0x1, RZ ;  /* 0x0420000015147989 */ /* 0x000e2400000400ff */
[----:B0-----:R-:W-:-:S05]  /*04d0*/  @P2 IADD3 R20, PT, PT, R21, R20, RZ ;  /* 0x0000001415142210 */ /* 0x001fca0007ffe0ff */
[----:B------:R-:W0:Y:S02]  /*04e0*/  SHFL.UP P2, R19, R20, 0x2, RZ ;  /* 0x0440000014137989 */ /* 0x000e2400000400ff */
[----:B0-----:R-:W-:-:S05]  /*04f0*/  @P2 IMAD.IADD R19, R20, 0x1, R19 ;  /* 0x0000000114132824 */ /* 0x001fca00078e0213 */
[----:B------:R-:W0:Y:S02]  /*0500*/  SHFL.UP P2, R22, R19, 0x4, RZ ;  /* 0x0480000013167989 */ /* 0x000e2400000400ff */
[----:B0-----:R-:W-:Y:S01]  /*0510*/  @P2 IMAD.IADD R22, R19, 0x1, R22 ;  /* 0x0000000113162824 */ /* 0x001fe200078e0216 */
[----:B------:R-:W-:-:S04]  /*0520*/  ISETP.NE.AND P2, PT, R4, RZ, PT ;  /* 0x000000ff0400720c */ /* 0x000fc80003f45270 */
[----:B------:R-:W0:Y:S09]  /*0530*/  SHFL.UP P3, R23, R22, 0x8, RZ ;  /* 0x0500000016177989 */ /* 0x000e3200000600ff */
[----:B------:R-:W1:Y:S01]  /*0540*/  @!P2 S2R R25, SR_CgaCtaId ;  /* 0x000000000019a919 */ /* 0x000e620000008800 */
[----:B------:R-:W-:Y:S01]  /*0550*/  @!P2 MOV R20, 0x400 ;  /* 0x000004000014a802 */ /* 0x000fe20000000f00 */
[----:B0-----:R-:W-:-:S05]  /*0560*/  @P3 IMAD.IADD R23, R22, 0x1, R23 ;  /* 0x0000000116173824 */ /* 0x001fca00078e0217 */
[----:B------:R-:W0:Y:S01]  /*0570*/  SHFL.UP P3, R24, R23, 0x10, RZ ;  /* 0x0600000017187989 */ /* 0x000e2200000600ff */
[----:B-1----:R-:W-:Y:S02]  /*0580*/  @!P2 LEA R28, R25, R20, 0x18 ;  /* 0x00000014191ca211 */ /* 0x002fe400078ec0ff */
[----:B0-----:R-:W-:Y:S02]  /*0590*/  @P3 IADD3 R24, PT, PT, R23, R24, RZ ;  /* 0x0000001817183210 */ /* 0x001fe40007ffe0ff */
[----:B------:R-:W-:-:S03]  /*05a0*/  ISETP.NE.AND P3, PT, R0, RZ, PT ;  /* 0x000000ff0000720c */ /* 0x000fc60003f65270 */
[----:B------:R-:W-:Y:S01]  /*05b0*/  @!P1 STS [UR4+0x480], R24 ;  /* 0x00048018ff009988 */ /* 0x000fe20008000804 */
[----:B------:R-:W-:Y:S01]  /*05c0*/  IMAD.IADD R21, R24, 0x1, -R21 ;  /* 0x0000000118157824 */ /* 0x000fe200078e0a15 */
[----:B------:R-:W-:Y:S06]  /*05d0*/  BAR.SYNC.DEFER_BLOCKING 0x0 ;  /* 0x0000000000007b1d */ /* 0x000fec0000010000 */
[----:B------:R-:W0:Y:S02]  /*05e0*/  @!P2 LDS R19, [R28+0x480] ;  /* 0x000480001c13a984 */ /* 0x000e240000000800 */
[----:B0-----:R-:W-:-:S05]  /*05f0*/  @!P2 IMAD.U32 R21, R19, 0x10000, RZ ;  /* 0x000100001315a824 */ /* 0x001fca00078e00ff */
[----:B------:R-:W-:Y:S01]  /*0600*/  @!P2 STS [R28+0x488], R21 ;  /* 0x000488151c00a388 */ /* 0x000fe20000000800 */
[----:B------:R-:W-:Y:S06]  /*0610*/  BAR.SYNC.DEFER_BLOCKING 0x0 ;  /* 0x0000000000007b1d */ /* 0x000fec0000010000 */
[----:B------:R-:W0:Y:S02]  /*0620*/  LDS R19, [UR4+0x488] ;  /* 0x00048804ff137984 */ /* 0x000e240008000800 */
[----:B0-----:R-:W-:-:S05]  /*0630*/  SEL R20, R19, RZ, P3 ;  /* 0x000000ff13147207 */ /* 0x001fca0001800000 */
[----:B------:R-:W-:-:S04]  /*0640*/  IMAD.IADD R20, R20, 0x1, R21 ;  /* 0x0000000114147824 */ /* 0x000fc800078e0215 */
[--C-:B------:R-:W-:Y:S01]  /*0650*/  IMAD.IADD R12, R12, 0x1, R20.reuse ;  /* 0x000000010c0c7824 */ /* 0x100fe200078e0214 */
[-C--:B------:R-:W-:Y:S01]  /*0660*/  IADD3 R22, PT, PT, R11, R20.reuse, RZ ;  /* 0x000000140b167210 */ /* 0x080fe20007ffe0ff */
[--C-:B------:R-:W-:Y:S01]  /*0670*/  IMAD.IADD R24, R13, 0x1, R20.reuse ;  /* 0x000000010d187824 */ /* 0x100fe200078e0214 */
[----:B------:R-:W-:Y:S01]  /*0680*/  IADD3 R26, PT, PT, R15, R20, RZ ;  /* 0x000000140f1a7210 */ /* 0x000fe20007ffe0ff */
[--C-:B------:R-:W-:Y:S01]  /*0690*/  IMAD.IADD R14, R14, 0x1, R20.reuse ;  /* 0x000000010e0e7824 */ /* 0x100fe200078e0214 */
[----:B------:R-:W-:Y:S01]  /*06a0*/  STS [R7], R20 ;  /* 0x0000001407007388 */ /* 0x000fe20000000800 */
[--C-:B------:R-:W-:Y:S02]  /*06b0*/  IMAD.IADD R16, R16, 0x1, R20.reuse ;  /* 0x0000000110107824 */ /* 0x100fe400078e0214 */
[--C-:B------:R-:W-:Y:S01]  /*06c0*/  IMAD.IADD R28, R17, 0x1, R20.reuse ;  /* 0x00000001111c7824 */ /* 0x100fe200078e0214 */
[----:B------:R-:W-:Y:S01]  /*06d0*/  STS [R7+0x4], R22 ;  /* 0x0000041607007388 */ /* 0x000fe20000000800 */
[----:B------:R-:W-:-:S03]  /*06e0*/  IMAD.IADD R18, R18, 0x1, R20 ;  /* 0x0000000112127824 */ /* 0x000fc600078e0214 */
[----:B------:R-:W-:Y:S04]  /*06f0*/  STS [R7+0x8], R12 ;  /* 0x0000080c07007388 */ /* 0x000fe80000000800 */
[----:B------:R-:W-:Y:S04]  /*0700*/  STS [R7+0xc], R24 ;  /* 0x00000c1807007388 */ /* 0x000fe80000000800 */
[----:B------:R-:W-:Y:S04]  /*0710*/  STS [R7+0x10], R14 ;  /* 0x0000100e07007388 */ /* 0x000fe80000000800 */
[----:B------:R-:W-:Y:S04]  /*0720*/  STS [R7+0x14], R26 ;  /* 0x0000141a07007388 */ /* 0x000fe80000000800 */
[----:B------:R-:W-:Y:S04]  /*0730*/  STS [R7+0x18], R16 ;  /* 0x0000181007007388 */ /* 0x000fe80000000800 */
[----:B------:R-:W-:Y:S04]  /*0740*/  STS [R7+0x1c], R28 ;  /* 0x00001c1c07007388 */ /* 0x000fe80000000800 */
[----:B------:R-:W-:Y:S01]  /*0750*/  STS [R7+0x20], R18 ;  /* 0x0000201207007388 */ /* 0x000fe20000000800 */
[----:B------:R-:W-:Y:S06]  /*0760*/  BAR.SYNC.DEFER_BLOCKING 0x0 ;  /* 0x0000000000007b1d */ /* 0x000fec0000010000 */
[----:B------:R-:W0:Y:S02]  /*0770*/  LDS.U16 R11, [R10] ;  /* 0x000000000a0b7984 */ /* 0x000e240000000400 */
[----:B0-----:R-:W-:Y:S01]  /*0780*/  IADD3 R11, PT, PT, R8, R11, RZ ;  /* 0x0000000b080b7210 */ /* 0x001fe20007ffe0ff */
[----:B------:R-:W-:Y:S03]  /*0790*/  BAR.SYNC.DEFER_BLOCKING 0x0 ;  /* 0x0000000000007b1d */ /* 0x000fe60000010000 */
[----:B------:R-:W-:Y:S01]  /*07a0*/  LEA R20, R11, UR4, 0x2 ;  /* 0x000000040b147c11 */ /* 0x000fe2000f8e10ff */
[----:B------:R-:W-:-:S04]  /*07b0*/  VIADD R11, R6, 0x4 ;  /* 0x00000004060b7836 */ /* 0x000fc80000000000 */
[----:B------:R-:W-:Y:S01]  /*07c0*/  STS [R20], R9 ;  /* 0x0000000914007388 */ /* 0x000fe20000000800 */
[----:B------:R-:W-:Y:S06]  /*07d0*/  BAR.SYNC.DEFER_BLOCKING 0x0 ;  /* 0x0000000000007b1d */ /* 0x000fec0000010000 */
[----:B------:R-:W0:Y:S02]  /*07e0*/  LDS R8, [R5] ;  /* 0x0000000005087984 */ /* 0x000e240000000800 */
[----:B------:R-:W-:Y:S06]  /*07f0*/  BAR.SYNC.DEFER_BLOCKING 0x0 ;  /* 0x0000000000007b1d */ /* 0x000fec0000010000 */
[----:B------:R-:W-:Y:S04]  /*0800*/  STS [R5], RZ ;  /* 0x000000ff05007388 */ /* 0x000fe80000000800 */
[----:B------:R-:W-:Y:S04]  /*0810*/  STS [R5+0x80], RZ ;  /* 0x000080ff05007388 */ /* 0x000fe80000000800 */
[----:B------:R-:W-:Y:S01]  /*0820*/  STS [R5+0x100], RZ ;  /* 0x000100ff05007388 */ /* 0x000fe20000000800 */
[----:B0-----:R-:W-:-:S03]  /*0830*/  SHF.R.U32.HI R11, RZ, R11, R8 ;  /* 0x0000000bff0b7219 */ /* 0x001fc60000011608 */
[----:B------:R-:W-:Y:S01]  /*0840*/  STS [R5+0x180], RZ ;  /* 0x000180ff05007388 */ /* 0x000fe20000000800 */
[----:B------:R-:W-:-:S03]  /*0850*/  LOP3.LUT R11, R11, UR6, RZ, 0xc0, !PT ;  /* 0x000000060b0b7c12 */ /* 0x000fc6000f8ec0ff */
[----:B------:R-:W-:Y:S02]  /*0860*/  STS [R5+0x200], RZ ;  /* 0x000200ff05007388 */ /* 0x000fe40000000800 */
[----:B------:R-:W-:Y:S01]  /*0870*/  IMAD.SHL.U32 R12, R11, 0x80, RZ ;  /* 0x000000800b0c7824 */ /* 0x000fe200078e00ff */
[----:B------:R-:W-:Y:S01]  /*0880*/  SHF.R.U32.HI R11, RZ, 0x2, R11 ;  /* 0x00000002ff0b7819 */ /* 0x000fe2000001160b */
[----:B------:R-:W-:Y:S03]  /*0890*/  STS [R5+0x280], RZ ;  /* 0x000280ff05007388 */ /* 0x000fe60000000800 */
[----:B------:R-:W-:Y:S01]  /*08a0*/  LOP3.LUT R10, R12, 0x380, RZ, 0xc0, !PT ;  /* 0x000003800c0a7812 */ /* 0x000fe200078ec0ff */
[----:B------:R-:W-:Y:S01]  /*08b0*/  STS [R5+0x300], RZ ;  /* 0x000300ff05007388 */ /* 0x000fe20000000800 */
[----:B------:R-:W-:-:S03]  /*08c0*/  LOP3.LUT R11, R11, 0x3ffffffe, RZ, 0xc0, !PT ;  /* 0x3ffffffe0b0b7812 */ /* 0x000fc600078ec0ff */
[----:B------:R-:W-:Y:S01]  /*08d0*/  STS [R5+0x380], RZ ;  /* 0x000380ff05007388 */ /* 0x000fe20000000800 */
[----:B------:R-:W-:-:S03]  /*08e0*/  IADD3 R10, PT, PT, R11, R5, R10 ;  /* 0x000000050b0a7210 */ /* 0x000fc60007ffe00a */
[----:B------:R-:W-:Y:S04]  /*08f0*/  STS [R5+0x400], RZ ;  /* 0x000400ff05007388 */ /* 0x000fe80000000800 */
        /* <DEDUP_REMOVED lines=13> */
[----:B0-----:R-:W-:-:S05]  /*09d0*/  IADD3 R12, PT, PT, R11, R12, RZ ;  /* 0x0000000c0b0c7210 */ /* 0x001fca0007ffe0ff */
[----:B-1----:R-:W-:-:S04]  /*09e0*/  IMAD.IADD R13, R15, 0x1, R12 ;  /* 0x000000010f0d7824 */ /* 0x002fc800078e020c */
[----:B--2---:R-:W-:-:S04]  /*09f0*/  IMAD.IADD R14, R14, 0x1, R13 ;  /* 0x000000010e0e7824 */ /* 0x004fc800078e020d */
[----:B---3--:R-:W-:-:S05]  /*0a00*/  IMAD.IADD R15, R17, 0x1, R14 ;  /* 0x00000001110f7824 */ /* 0x008fca00078e020e */
[----:B----4-:R-:W-:-:S05]  /*0a10*/  IADD3 R16, PT, PT, R16, R15, RZ ;  /* 0x0000000f10107210 */ /* 0x010fca0007ffe0ff */
        /* <DEDUP_REMOVED lines=8> */
[----:B0-----:R-:W-:-:S05]  /*0aa0*/  @P1 IMAD.IADD R22, R19, 0x1, R22 ;  /* 0x0000000113161824 */ /* 0x001fca00078e0216 */
[----:B------:R-:W0:Y:S02]  /*0ab0*/  SHFL.UP P1, R23, R22, 0x8, RZ ;  /* 0x0500000016177989 */ /* 0x000e2400000200ff */
[----:B0-----:R-:W-:Y:S01]  /*0ac0*/  @P1 IMAD.IADD R23, R22, 0x1, R23 ;  /* 0x0000000116171824 */ /* 0x001fe200078e0217 */
[----:B------:R-:W-:-:S04]  /*0ad0*/  ISETP.NE.AND P1, PT, R4, 0x1f, PT ;  /* 0x0000001f0400780c */ /* 0x000fc80003f25270 */
[----:B------:R-:W0:Y:S02]  /*0ae0*/  SHFL.UP P4, R24, R23, 0x10, RZ ;  /* 0x0600000017187989 */ /* 0x000e2400000800ff */
[----:B0-----:R-:W-:-:S07]  /*0af0*/  @P4 IADD3 R24, PT, PT, R23, R24, RZ ;  /* 0x0000001817184210 */ /* 0x001fce0007ffe0ff */
[----:B------:R-:W-:Y:S01]  /*0b00*/  @!P1 STS [UR4+0x480], R24 ;  /* 0x00048018ff009988 */ /* 0x000fe20008000804 */
[----:B------:R-:W-:Y:S01]  /*0b10*/  IMAD.IADD R21, R24, 0x1, -R21 ;  /* 0x0000000118157824 */ /* 0x000fe200078e0a15 */
[----:B------:R-:W-:Y:S06]  /*0b20*/  BAR.SYNC.DEFER_BLOCKING 0x0 ;  /* 0x0000000000007b1d */ /* 0x000fec0000010000 */
[----:B------:R-:W0:Y:S02]  /*0b30*/  @!P2 LDS R20, [UR4+0x480] ;  /* 0x00048004ff14a984 */ /* 0x000e240008000800 */
[----:B0-----:R-:W-:-:S05]  /*0b40*/  @!P2 IMAD.U32 R21, R20, 0x10000, RZ ;  /* 0x000100001415a824 */ /* 0x001fca00078e00ff */
[----:B------:R-:W-:Y:S01]  /*0b50*/  @!P2 STS [UR4+0x488], R21 ;  /* 0x00048815ff00a988 */ /* 0x000fe20008000804 */
[----:B------:R-:W-:Y:S01]  /*0b60*/  BAR.SYNC.DEFER_BLOCKING 0x0 ;  /* 0x0000000000007b1d */ /* 0x000fe20000010000 */
[----:B------:R-:W-:-:S13]  /*0b70*/  ISETP.GT.U32.AND P2, PT, R6, 0x17, PT ;  /* 0x000000170600780c */ /* 0x000fda0003f44070 */
[----:B------:R-:W-:Y:S01]  /*0b80*/  @!P2 VIADD R6, R6, 0x8 ;  /* 0x000000080606a836 */ /* 0x000fe20000000000 */
        /* <DEDUP_REMOVED lines=22> */
[----:B0-----:R-:W-:-:S04]  /*0cf0*/  IADD3 R9, PT, PT, R9, R10, RZ ;  /* 0x0000000a09097210 */ /* 0x001fc80007ffe0ff */
[----:B------:R-:W-:Y:S01]  /*0d00*/  LEA R11, R9, UR4, 0x2 ;  /* 0x00000004090b7c11 */ /* 0x000fe2000f8e10ff */
[----:B------:R-:W-:Y:S06]  /*0d10*/  BAR.SYNC.DEFER_BLOCKING 0x0 ;  /* 0x0000000000007b1d */ /* 0x000fec0000010000 */
[----:B------:R0:W-:Y:S02]  /*0d20*/  STS [R11], R8 ;  /* 0x000000080b007388 */ /* 0x0001e40000000800 */
[----:B------:R-:W-:Y:S06]  /*0d30*/  BAR.SYNC.DEFER_BLOCKING 0x0 ;  /* 0x0000000000007b1d */ /* 0x000fec0000010000 */
[----:B------:R0:W1:Y:S02]  /*0d40*/  LDS R9, [R5] ;  /* 0x0000000005097984 */ /* 0x0000640000000800 */
[----:B------:R-:W-:Y:S06]  /*0d50*/  @!P2 BAR.SYNC.DEFER_BLOCKING 0x0 ;  /* 0x000000000000ab1d */ /* 0x000fec0000010000 */
[----:B------:R-:W-:Y:S05]  /*0d60*/  @!P2 BRA `(.L_x_1) ;  /* 0xfffffff40034a947 */ /* 0x000fea000383ffff */
[----:B------:R-:W-:Y:S06]  /*0d70*/  BAR.SYNC.DEFER_BLOCKING 0x0 ;  /* 0x0000000000007b1d */ /* 0x000fec0000010000 */
[----:B------:R-:W-:Y:S05]  /*0d80*/  @!P0 EXIT ;  /* 0x000000000000894d */ /* 0x000fea0003800000 */
[----:B------:R-:W2:Y:S01]  /*0d90*/  LDCU.64 UR4, c[0x0][0x388] ;  /* 0x00007100ff0477ac */ /* 0x000ea20008000a00 */
[----:B------:R-:W-:Y:S02]  /*0da0*/  IADD3 R0, P0, PT, R0, R3, RZ ;  /* 0x0000000300007210 */ /* 0x000fe40007f1e0ff */
[----:B-1----:R-:W-:-:S03]  /*0db0*/  LOP3.LUT R9, R9, 0x80000000, RZ, 0x3c, !PT ;  /* 0x8000000009097812 */ /* 0x002fc600078e3cff */
[----:B------:R-:W-:Y:S01]  /*0dc0*/  IMAD.X R3, RZ, RZ, R2, P0 ;  /* 0x000000ffff037224 */ /* 0x000fe200000e0602 */
[----:B--2---:R-:W-:-:S04]  /*0dd0*/  LEA R2, P0, R0, UR4, 0x2 ;  /* 0x0000000400027c11 */ /* 0x004fc8000f8010ff */
[----:B------:R-:W-:-:S05]  /*0de0*/  LEA.HI.X R3, R0, UR5, R3, 0x2, P0 ;  /* 0x0000000500037c11 */ /* 0x000fca00080f1403 */
[----:B------:R-:W-:Y:S01]  /*0df0*/  STG.E desc[UR8][R2.64], R9 ;  /* 0x0000000902007986 */ /* 0x000fe2000c101908 */
[----:B------:R-:W-:Y:S05]  /*0e00*/  EXIT ;  /* 0x000000000000794d */ /* 0x000fea0003800000 */
.L_x_2:
        /* <DEDUP_REMOVED lines=15> */
.L_x_4:


//--------------------- .nv.shared.reserved.0     --------------------------
	.section	.nv.shared.reserved.0,"aw",@nobits
	.weak		__nv_reservedSMEM_offset_0_alias
	.size		__nv_reservedSMEM_offset_0_alias, 0, 64
	.other		__nv_reservedSMEM_offset_0_alias,@"STO_CUDA_RESERVED_SHARED STV_DEFAULT"
__nv_reservedSMEM_offset_0_alias:
	.zero		0
	.zero		64


//--------------------- .nv.global                --------------------------
	.section	.nv.global,"aw",@nobits
.nv.global:
	.type		_ZN34_INTERNAL_e693811c_4_k_cu_c1ee43bb6thrust24THRUST_300001_SM_1000_NS12placeholders2_5E,@object
	.size		_ZN34_INTERNAL_e693811c_4_k_cu_c1ee43bb6thrust24THRUST_300001_SM_1000_NS12placeholders2_5E,(_ZN34_INTERNAL_e693811c_4_k_cu_c1ee43bb4cuda3std3__45__cpo6cbeginE - _ZN34_INTERNAL_e693811c_4_k_cu_c1ee43bb6thrust24THRUST_300001_SM_1000_NS12placeholders2_5E)
_ZN34_INTERNAL_e693811c_4_k_cu_c1ee43bb6thrust24THRUST_300001_SM_1000_NS12placeholders2_5E:
	.zero		1
	.type		_ZN34_INTERNAL_e693811c_4_k_cu_c1ee43bb4cuda3std3__45__cpo6cbeginE,@object
	.size		_ZN34_INTERNAL_e693811c_4_k_cu_c1ee43bb4cuda3std3__45__cpo6cbeginE,(_ZN34_INTERNAL_e693811c_4_k_cu_c1ee43bb4cuda3std6ranges3__45__cpo6cbeginE - _ZN34_INTERNAL_e693811c_4_k_cu_c1ee43bb4cuda3std3__45__cpo6cbeginE)
_ZN34_INTERNAL_e693811c_4_k_cu_c1ee43bb4cuda3std3__45__cpo6cbeginE:
	.zero		1
	.type		_ZN34_INTERNAL_e693811c_4_k_cu_c1ee43bb4cuda3std6ranges3__45__cpo6cbeginE,@object
	.size		_ZN34_INTERNAL_e693811c_4_k_cu_c1ee43bb4cuda3std6ranges3__45__cpo6cbeginE,(_ZN34_INTERNAL_e693811c_4_k_cu_c1ee43bb4cuda3std3__48in_placeE - _ZN34_INTERNAL_e693811c_4_k_cu_c1ee43bb4cuda3std6ranges3__45__cpo6cbeginE)
_ZN34_INTERNAL_e693811c_4_k_cu_c1ee43bb4cuda3std6ranges3__45__cpo6cbeginE:
	.zero		1
	.type		_ZN34_INTERNAL_e693811c_4_k_cu_c1ee43bb4cuda3std3__48in_placeE,@object
	.size		_ZN34_INTERNAL_e693811c_4_k_cu_c1ee43bb4cuda3std3__48in_placeE,(_ZN34_INTERNAL_e693811c_4_k_cu_c1ee43bb4cuda3std6ranges3__45__cpo4sizeE - _ZN34_INTERNAL_e693811c_4_k_cu_c1ee43bb4cuda3std3__48in_placeE)
_ZN34_INTERNAL_e693811c_4_k_cu_c1ee43bb4cuda3std3__48in_placeE:
	.zero		1
	.type		_ZN34_INTERNAL_e693811c_4_k_cu_c1ee43bb4cuda3std6ranges3__45__cpo4sizeE,@object
	.size		_ZN34_INTERNAL_e693811c_4_k_cu_c1ee43bb4cuda3std6ranges3__45__cpo4sizeE,(_ZN34_INTERNAL_e693811c_4_k_cu_c1ee43bb6thrust24THRUST_300001_SM_1000_NS12placeholders2_9E - _ZN34_INTERNAL_e693811c_4_k_cu_c1ee43bb4cuda3std6ranges3__45__cpo4sizeE)
_ZN34_INTERNAL_e693811c_4_k_cu_c1ee43bb4cuda3std6ranges3__45__cpo4sizeE:
	.zero		1
	.type		_ZN34_INTERNAL_e693811c_4_k_cu_c1ee43bb6thrust24THRUST_300001_SM_1000_NS12placeholders2_9E,@object
	.size		_ZN34_INTERNAL_e693811c_4_k_cu_c1ee43bb6thrust24THRUST_300001_SM_1000_NS12placeholders2_9E,(_ZN34_INTERNAL_e693811c_4_k_cu_c1ee43bb4cuda3std3__45__cpo7crbeginE - _ZN34_INTERNAL_e693811c_4_k_cu_c1ee43bb6thrust24THRUST_300001_SM_1000_NS12placeholders2_9E)
_ZN34_INTERNAL_e693811c_4_k_cu_c1ee43bb6thrust24THRUST_300001_SM_1000_NS12placeholders2_9E:
	.zero		1
	.type		_ZN34_INTERNAL_e693811c_4_k_cu_c1ee43bb4cuda3std3__45__cpo7crbeginE,@object
	.size		_ZN34_INTERNAL_e693811c_4_k_cu_c1ee43bb4cuda3std3__45__cpo7crbeginE,(_ZN34_INTERNAL_e693811c_4_k_cu_c1ee43bb4cuda3std6ranges3__45__cpo4nextE - _ZN34_INTERNAL_e693811c_4_k_cu_c1ee43bb4cuda3std3__45__cpo7crbeginE)
_ZN34_INTERNAL_e693811c_4_k_cu_c1ee43bb4cuda3std3__45__cpo7crbeginE:
	.zero		1
	.type		_ZN34_INTERNAL_e693811c_4_k_cu_c1ee43bb4cuda3std6ranges3__45__cpo4nextE,@object
	.size		_ZN34_INTERNAL_e693811c_4_k_cu_c1ee43bb4cuda3std6ranges3__45__cpo4nextE,(_ZN34_INTERNAL_e693811c_4_k_cu_c1ee43bb4cuda3std6ranges3__45__cpo4swapE - _ZN34_INTERNAL_e693811c_4_k_cu_c1ee43bb4cuda3std6ranges3__45__cpo4nextE)
_ZN34_INTERNAL_e693811c_4_k_cu_c1ee43bb4cuda3std6ranges3__45__cpo4nextE:
	.zero		1
	.type		_ZN34_INTERNAL_e693811c_4_k_cu_c1ee43bb4cuda3std6ranges3__45__cpo4swapE,@object
	.size		_ZN34_INTERNAL_e693811c_4_k_cu_c1ee43bb4cuda3std6ranges3__45__cpo4swapE,(_ZN34_INTERNAL_e693811c_4_k_cu_c1ee43bb6thrust24THRUST_300001_SM_1000_NS12placeholders2_1E - _ZN34_INTERNAL_e693811c_4_k_cu_c1ee43bb4cuda3std6ranges3__45__cpo4swapE)
_ZN34_INTERNAL_e693811c_4_k_cu_c1ee43bb4cuda3std6ranges3__45__cpo4swapE:
	.zero		1
	.type		_ZN34_INTERNAL_e693811c_4_k_cu_c1ee43bb6thrust24THRUST_300001_SM_1000_NS12placeholders2_1E,@object
	.size		_ZN34_INTERNAL_e693811c_4_k_cu_c1ee43bb6thrust24THRUST_300001_SM_1000_NS12placeholders2_1E,(_ZN34_INTERNAL_e693811c_4_k_cu_c1ee43bb6thrust24THRUST_300001_SM_1000_NS12placeholders2_3E - _ZN34_INTERNAL_e693811c_4_k_cu_c1ee43bb6thrust24THRUST_300001_SM_1000_NS12placeholders2_1E)
_ZN34_INTERNAL_e693811c_4_k_cu_c1ee43bb6thrust24THRUST_300001_SM_1000_NS12placeholders2_1E:
	.zero		1
	.type		_ZN34_INTERNAL_e693811c_4_k_cu_c1ee43bb6thrust24THRUST_300001_SM_1000_NS12placeholders2_3E,@object
	.size		_ZN34_INTERNAL_e693811c_4_k_cu_c1ee43bb6thrust24THRUST_300001_SM_1000_NS12placeholders2_3E,(_ZN34_INTERNAL_e693811c_4_k_cu_c1ee43bb4cuda3std3__45__cpo5beginE - _ZN34_INTERNAL_e693811c_4_k_cu_c1ee43bb6thrust24THRUST_300001_SM_1000_NS12placeholders2_3E)
_ZN34_INTERNAL_e693811c_4_k_cu_c1ee43bb6thrust24THRUST_300001_SM_1000_NS12placeholders2_3E:
	.zero		1
	.type		_ZN34_INTERNAL_e693811c_4_k_cu_c1ee43bb4cuda3std3__45__cpo5beginE,@object
	.size		_ZN34_INTERNAL_e693811c_4_k_cu_c1ee43bb4cuda3std3__45__cpo5beginE,(_ZN34_INTERNAL_e693811c_4_k_cu_c1ee43bb4cuda3std6ranges3__45__cpo5beginE - _ZN34_INTERNAL_e693811c_4_k_cu_c1ee43bb4cuda3std3__45__cpo5beginE)
_ZN34_INTERNAL_e693811c_4_k_cu_c1ee43bb4cuda3std3__45__cpo5beginE:
	.zero		1
	.type		_ZN34_INTERNAL_e693811c_4_k_cu_c1ee43bb4cuda3std6ranges3__45__cpo5beginE,@object
	.size		_ZN34_INTERNAL_e693811c_4_k_cu_c1ee43bb4cuda3std6ranges3__45__cpo5beginE,(_ZN34_INTERNAL_e693811c_4_k_cu_c1ee43bb4cuda3std3__436_GLOBAL__N__e693811c_4_k_cu_c1ee43bb6ignoreE - _ZN34_INTERNAL_e693811c_4_k_cu_c1ee43bb4cuda3std6ranges3__45__cpo5beginE)
_ZN34_INTERNAL_e693811c_4_k_cu_c1ee43bb4cuda3std6ranges3__45__cpo5beginE:
	.zero		1
	.type		_ZN34_INTERNAL_e693811c_4_k_cu_c1ee43bb4cuda3std3__436_GLOBAL__N__e693811c_4_k_cu_c1ee43bb6ignoreE,@object
	.size		_ZN34_INTERNAL_e693811c_4_k_cu_c1ee43bb4cuda3std3__436_GLOBAL__N__e693811c_4_k_cu_c1ee43bb6ignoreE,(_ZN34_INTERNAL_e693811c_4_k_cu_c1ee43bb4cuda3std6ranges3__45__cpo4dataE - _ZN34_INTERNAL_e693811c_4_k_cu_c1ee43bb4cuda3std3__436_GLOBAL__N__e693811c_4_k_cu_c1ee43bb6ignoreE)
_ZN34_INTERNAL_e693811c_4_k_cu_c1ee43bb4cuda3std3__436_GLOBAL__N__e693811c_4_k_cu_c1ee43bb6ignoreE:
	.zero		1
	.type		_ZN34_INTERNAL_e693811c_4_k_cu_c1ee43bb4cuda3std6ranges3__45__cpo4dataE,@object
	.size		_ZN34_INTERNAL_e693811c_4_k_cu_c1ee43bb4cuda3std6ranges3__45__cpo4dataE,(_ZN34_INTERNAL_e693811c_4_k_cu_c1ee43bb6thrust24THRUST_300001_SM_1000_NS12placeholders2_7E - _ZN34_INTERNAL_e693811c_4_k_cu_c1ee43bb4cuda3std6ranges3__45__cpo4dataE)
_ZN34_INTERNAL_e693811c_4_k_cu_c1ee43bb4cuda3std6ranges3__45__cpo4dataE:
	.zero		1
	.type		_ZN34_INTERNAL_e693811c_4_k_cu_c1ee43bb6thrust24THRUST_300001_SM_1000_NS12placeholders2_7E,@object
	.size		_ZN34_INTERNAL_e693811c_4_k_cu_c1ee43bb6thrust24THRUST_300001_SM_1000_NS12placeholders2_7E,(_ZN34_INTERNAL_e693811c_4_k_cu_c1ee43bb4cuda3std3__45__cpo6rbeginE - _ZN34_INTERNAL_e693811c_4_k_cu_c1ee43bb6thrust24THRUST_300001_SM_1000_NS12placeholders2_7E)
_ZN34_INTERNAL_e693811c_4_k_cu_c1ee43bb6thrust24THRUST_300001_SM_1000_NS12placeholders2_7E:
	.zero		1
	.type		_ZN34_INTERNAL_e693811c_4_k_cu_c1ee43bb4cuda3std3__45__cpo6rbeginE,@object
	.size		_ZN34_INTERNAL_e693811c_4_k_cu_c1ee43bb4cuda3std3__45__cpo6rbeginE,(_ZN34_INTERNAL_e693811c_4_k_cu_c1ee43bb4cuda3std6ranges3__45__cpo7advanceE - _ZN34_INTERNAL_e693811c_4_k_cu_c1ee43bb4cuda3std3__45__cpo6rbeginE)
_ZN34_INTERNAL_e693811c_4_k_cu_c1ee43bb4cuda3std3__45__cpo6rbeginE:
	.zero		1
	.type		_ZN34_INTERNAL_e693811c_4_k_cu_c1ee43bb4cuda3std6ranges3__45__cpo7advanceE,@object
	.size		_ZN34_INTERNAL_e693811c_4_k_cu_c1ee43bb4cuda3std6ranges3__45__cpo7advanceE,(_ZN34_INTERNAL_e693811c_4_k_cu_c1ee43bb4cuda3std3__47nulloptE - _ZN34_INTERNAL_e693811c_4_k_cu_c1ee43bb4cuda3std6ranges3__45__cpo7advanceE)
_ZN34_INTERNAL_e693811c_4_k_cu_c1ee43bb4cuda3std6ranges3__45__cpo7advanceE:
	.zero		1
	.type		_ZN34_INTERNAL_e693811c_4_k_cu_c1ee43bb4cuda3std3__47nulloptE,@object
	.size		_ZN34_INTERNAL_e693811c_4_k_cu_c1ee43bb4cuda3std3__47nulloptE,(_ZN34_INTERNAL_e693811c_4_k_cu_c1ee43bb4cuda3std6ranges3__45__cpo8distanceE - _ZN34_INTERNAL_e693811c_4_k_cu_c1ee43bb4cuda3std3__47nulloptE)
_ZN34_INTERNAL_e693811c_4_k_cu_c1ee43bb4cuda3std3__47nulloptE:
	.zero		1
	.type		_ZN34_INTERNAL_e693811c_4_k_cu_c1ee43bb4cuda3std6ranges3__45__cpo8distanceE,@object
	.size		_ZN34_INTERNAL_e693811c_4_k_cu_c1ee43bb4cuda3std6ranges3__45__cpo8distanceE,(_ZN34_INTERNAL_e693811c_4_k_cu_c1ee43bb6thrust24THRUST_300001_SM_1000_NS12placeholders2_6E - _ZN34_INTERNAL_e693811c_4_k_cu_c1ee43bb4cuda3std6ranges3__45__cpo8distanceE)
_ZN34_INTERNAL_e693811c_4_k_cu_c1ee43bb4cuda3std6ranges3__45__cpo8distanceE:
	.zero		1
	.type		_ZN34_INTERNAL_e693811c_4_k_cu_c1ee43bb6thrust24THRUST_300001_SM_1000_NS12placeholders2_6E,@object
	.size		_ZN34_INTERNAL_e693811c_4_k_cu_c1ee43bb6thrust24THRUST_300001_SM_1000_NS12placeholders2_6E,(_ZN34_INTERNAL_e693811c_4_k_cu_c1ee43bb4cuda3std3__45__cpo4cendE - _ZN34_INTERNAL_e693811c_4_k_cu_c1ee43bb6thrust24THRUST_300001_SM_1000_NS12placeholders2_6E)
_ZN34_INTERNAL_e693811c_4_k_cu_c1ee43bb6thrust24THRUST_300001_SM_1000_NS12placeholders2_6E:
	.zero		1
	.type		_ZN34_INTERNAL_e693811c_4_k_cu_c1ee43bb4cuda3std3__45__cpo4cendE,@object
	.size		_ZN34_INTERNAL_e693811c_4_k_cu_c1ee43bb4cuda3std3__45__cpo4cendE,(_ZN34_INTERNAL_e693811c_4_k_cu_c1ee43bb4cuda3std6ranges3__45__cpo4cendE - _ZN34_INTERNAL_e693811c_4_k_cu_c1ee43bb4cuda3std3__45__cpo4cendE)
_ZN34_INTERNAL_e693811c_4_k_cu_c1ee43bb4cuda3std3__45__cpo4cendE:
	.zero		1
	.type		_ZN34_INTERNAL_e693811c_4_k_cu_c1ee43bb4cuda3std6ranges3__45__cpo4cendE,@object
	.size		_ZN34_INTERNAL_e693811c_4_k_cu_c1ee43bb4cuda3std6ranges3__45__cpo4cendE,(_ZN34_INTERNAL_e693811c_4_k_cu_c1ee43bb4cuda3std3__420unreachable_sentinelE - _ZN34_INTERNAL_e693811c_4_k_cu_c1ee43bb4cuda3std6ranges3__45__cpo4cendE)
_ZN34_INTERNAL_e693811c_4_k_cu_c1ee43bb4cuda3std6ranges3__45__cpo4cendE:
	.zero		1
	.type		_ZN34_INTERNAL_e693811c_4_k_cu_c1ee43bb4cuda3std3__420unreachable_sentinelE,@object
	.size		_ZN34_INTERNAL_e693811c_4_k_cu_c1ee43bb4cuda3std3__420unreachable_sentinelE,(_ZN34_INTERNAL_e693811c_4_k_cu_c1ee43bb4cuda3std6ranges3__45__cpo5ssizeE - _ZN34_INTERNAL_e693811c_4_k_cu_c1ee43bb4cuda3std3__420unreachable_sentinelE)
_ZN34_INTERNAL_e693811c_4_k_cu_c1ee43bb4cuda3std3__420unreachable_sentinelE:
	.zero		1
	.type		_ZN34_INTERNAL_e693811c_4_k_cu_c1ee43bb4cuda3std6ranges3__45__cpo5ssizeE,@object
	.size		_ZN34_INTERNAL_e693811c_4_k_cu_c1ee43bb4cuda3std6ranges3__45__cpo5ssizeE,(_ZN34_INTERNAL_e693811c_4_k_cu_c1ee43bb6thrust24THRUST_300001_SM_1000_NS12placeholders3_10E - _ZN34_INTERNAL_e693811c_4_k_cu_c1ee43bb4cuda3std6ranges3__45__cpo5ssizeE)
_ZN34_INTERNAL_e693811c_4_k_cu_c1ee43bb4cuda3std6ranges3__45__cpo5ssizeE:
	.zero		1
	.type		_ZN34_INTERNAL_e693811c_4_k_cu_c1ee43bb6thrust24THRUST_300001_SM_1000_NS12placeholders3_10E,@object
	.size		_ZN34_INTERNAL_e693811c_4_k_cu_c1ee43bb6thrust24THRUST_300001_SM_1000_NS12placeholders3_10E,(_ZN34_INTERNAL_e693811c_4_k_cu_c1ee43bb4cuda3std3__45__cpo5crendE - _ZN34_INTERNAL_e693811c_4_k_cu_c1ee43bb6thrust24THRUST_300001_SM_1000_NS12placeholders3_10E)
_ZN34_INTERNAL_e693811c_4_k_cu_c1ee43bb6thrust24THRUST_300001_SM_1000_NS12placeholders3_10E:
	.zero		1
	.type		_ZN34_INTERNAL_e693811c_4_k_cu_c1ee43bb4cuda3std3__45__cpo5crendE,@object
	.size		_ZN34_INTERNAL_e693811c_4_k_cu_c1ee43bb4cuda3std3__45__cpo5crendE,(_ZN34_INTERNAL_e693811c_4_k_cu_c1ee43bb4cuda3std6ranges3__45__cpo4prevE - _ZN34_INTERNAL_e693811c_4_k_cu_c1ee43bb4cuda3std3__45__cpo5crendE)
_ZN34_INTERNAL_e693811c_4_k_cu_c1ee43bb4cuda3std3__45__cpo5crendE:
	.zero		1
	.type		_ZN34_INTERNAL_e693811c_4_k_cu_c1ee43bb4cuda3std6ranges3__45__cpo4prevE,@object
	.size		_ZN34_INTERNAL_e693811c_4_k_cu_c1ee43bb4cuda3std6ranges3__45__cpo4prevE,(_ZN34_INTERNAL_e693811c_4_k_cu_c1ee43bb4cuda3std6ranges3__45__cpo9iter_moveE - _ZN34_INTERNAL_e693811c_4_k_cu_c1ee43bb4cuda3std6ranges3__45__cpo4prevE)
_ZN34_INTERNAL_e693811c_4_k_cu_c1ee43bb4cuda3std6ranges3__45__cpo4prevE:
	.zero		1
	.type		_ZN34_INTERNAL_e693811c_4_k_cu_c1ee43bb4cuda3std6ranges3__45__cpo9iter_moveE,@object
	.size		_ZN34_INTERNAL_e693811c_4_k_cu_c1ee43bb4cuda3std6ranges3__45__cpo9iter_moveE,(_ZN34_INTERNAL_e693811c_4_k_cu_c1ee43bb6thrust24THRUST_300001_SM_1000_NS12placeholders2_2E - _ZN34_INTERNAL_e693811c_4_k_cu_c1ee43bb4cuda3std6ranges3__45__cpo9iter_moveE)
_ZN34_INTERNAL_e693811c_4_k_cu_c1ee43bb4cuda3std6ranges3__45__cpo9iter_moveE:
	.zero		1
	.type		_ZN34_INTERNAL_e693811c_4_k_cu_c1ee43bb6thrust24THRUST_300001_SM_1000_NS12placeholders2_2E,@object
	.size		_ZN34_INTERNAL_e693811c_4_k_cu_c1ee43bb6thrust24THRUST_300001_SM_1000_NS12placeholders2_2E,(_ZN34_INTERNAL_e693811c_4_k_cu_c1ee43bb6thrust24THRUST_300001_SM_1000_NS12placeholders2_4E - _ZN34_INTERNAL_e693811c_4_k_cu_c1ee43bb6thrust24THRUST_300001_SM_1000_NS12placeholders2_2E)
_ZN34_INTERNAL_e693811c_4_k_cu_c1ee43bb6thrust24THRUST_300001_SM_1000_NS12placeholders2_2E:
	.zero		1
	.type		_ZN34_INTERNAL_e693811c_4_k_cu_c1ee43bb6thrust24THRUST_300001_SM_1000_NS12placeholders2_4E,@object
	.size		_ZN34_INTERNAL_e693811c_4_k_cu_c1ee43bb6thrust24THRUST_300001_SM_1000_NS12placeholders2_4E,(_ZN34_INTERNAL_e693811c_4_k_cu_c1ee43bb4cuda3std3__45__cpo3endE - _ZN34_INTERNAL_e693811c_4_k_cu_c1ee43bb6thrust24THRUST_300001_SM_1000_NS12placeholders2_4E)
_ZN34_INTERNAL_e693811c_4_k_cu_c1ee43bb6thrust24THRUST_300001_SM_1000_NS12placeholders2_4E:
	.zero		1
	.type		_ZN34_INTERNAL_e693811c_4_k_cu_c1ee43bb4cuda3std3__45__cpo3endE,@object
	.size		_ZN34_INTERNAL_e693811c_4_k_cu_c1ee43bb4cuda3std3__45__cpo3endE,(_ZN34_INTERNAL_e693811c_4_k_cu_c1ee43bb4cuda3std6ranges3__45__cpo3endE - _ZN34_INTERNAL_e693811c_4_k_cu_c1ee43bb4cuda3std3__45__cpo3endE)
_ZN34_INTERNAL_e693811c_4_k_cu_c1ee43bb4cuda3std3__45__cpo3endE:
	.zero		1
	.type		_ZN34_INTERNAL_e693811c_4_k_cu_c1ee43bb4cuda3std6ranges3__45__cpo3endE,@object
	.size		_ZN34_INTERNAL_e693811c_4_k_cu_c1ee43bb4cuda3std6ranges3__45__cpo3endE,(_ZN34_INTERNAL_e693811c_4_k_cu_c1ee43bb4cuda3std3__419piecewise_constructE - _ZN34_INTERNAL_e693811c_4_k_cu_c1ee43bb4cuda3std6ranges3__45__cpo3endE)
_ZN34_INTERNAL_e693811c_4_k_cu_c1ee43bb4cuda3std6ranges3__45__cpo3endE:
	.zero		1
	.type		_ZN34_INTERNAL_e693811c_4_k_cu_c1ee43bb4cuda3std3__419piecewise_constructE,@object
	.size		_ZN34_INTERNAL_e693811c_4_k_cu_c1ee43bb4cuda3std3__419piecewise_constructE,(_ZN34_INTERNAL_e693811c_4_k_cu_c1ee43bb4cuda3std6ranges3__45__cpo5cdataE - _ZN34_INTERNAL_e693811c_4_k_cu_c1ee43bb4cuda3std3__419piecewise_constructE)
_ZN34_INTERNAL_e693811c_4_k_cu_c1ee43bb4cuda3std3__419piecewise_constructE:
	.zero		1
	.type		_ZN34_INTERNAL_e693811c_4_k_cu_c1ee43bb4cuda3std6ranges3__45__cpo5cdataE,@object
	.size		_ZN34_INTERNAL_e693811c_4_k_cu_c1ee43bb4cuda3std6ranges3__45__cpo5cdataE,(_ZN34_INTERNAL_e693811c_4_k_cu_c1ee43bb6thrust24THRUST_300001_SM_1000_NS12placeholders2_8E - _ZN34_INTERNAL_e693811c_4_k_cu_c1ee43bb4cuda3std6ranges3__45__cpo5cdataE)
_ZN34_INTERNAL_e693811c_4_k_cu_c1ee43bb4cuda3std6ranges3__45__cpo5cdataE:
	.zero		1
	.type		_ZN34_INTERNAL_e693811c_4_k_cu_c1ee43bb6thrust24THRUST_300001_SM_1000_NS12placeholders2_8E,@object
	.size		_ZN34_INTERNAL_e693811c_4_k_cu_c1ee43bb6thrust24THRUST_300001_SM_1000_NS12placeholders2_8E,(_ZN34_INTERNAL_e693811c_4_k_cu_c1ee43bb4cuda3std3__45__cpo4rendE - _ZN34_INTERNAL_e693811c_4_k_cu_c1ee43bb6thrust24THRUST_300001_SM_1000_NS12placeholders2_8E)
_ZN34_INTERNAL_e693811c_4_k_cu_c1ee43bb6thrust24THRUST_300001_SM_1000_NS12placeholders2_8E:
	.zero		1
	.type		_ZN34_INTERNAL_e693811c_4_k_cu_c1ee43bb4cuda3std3__45__cpo4rendE,@object
	.size		_ZN34_INTERNAL_e693811c_4_k_cu_c1ee43bb4cuda3std3__45__cpo4rendE,(_ZN34_INTERNAL_e693811c_4_k_cu_c1ee43bb4cuda3std6ranges3__45__cpo9iter_swapE - _ZN34_INTERNAL_e693811c_4_k_cu_c1ee43bb4cuda3std3__45__cpo4rendE)
_ZN34_INTERNAL_e693811c_4_k_cu_c1ee43bb4cuda3std3__45__cpo4rendE:
	.zero		1
	.type		_ZN34_INTERNAL_e693811c_4_k_cu_c1ee43bb4cuda3std6ranges3__45__cpo9iter_swapE,@object
	.size		_ZN34_INTERNAL_e693811c_4_k_cu_c1ee43bb4cuda3std6ranges3__45__cpo9iter_swapE,(_ZN34_INTERNAL_e693811c_4_k_cu_c1ee43bb4cuda3std3__48unexpectE - _ZN34_INTERNAL_e693811c_4_k_cu_c1ee43bb4cuda3std6ranges3__45__cpo9iter_swapE)
_ZN34_INTERNAL_e693811c_4_k_cu_c1ee43bb4cuda3std6ranges3__45__cpo9iter_swapE:
	.zero		1
	.type		_ZN34_INTERNAL_e693811c_4_k_cu_c1ee43bb4cuda3std3__48unexpectE,@object
	.size		_ZN34_INTERNAL_e693811c_4_k_cu_c1ee43bb4cuda3std3__48unexpectE,(_ZN34_INTERNAL_e693811c_4_k_cu_c1ee43bb6thrust24THRUST_300001_SM_1000_NS6system6detail10sequential3seqE - _ZN34_INTERNAL_e693811c_4_k_cu_c1ee43bb4cuda3std3__48unexpectE)
_ZN34_INTERNAL_e693811c_4_k_cu_c1ee43bb4cuda3std3__48unexpectE:
	.zero		1
	.type		_ZN34_INTERNAL_e693811c_4_k_cu_c1ee43bb6thrust24THRUST_300001_SM_1000_NS6system6detail10sequential3seqE,@object
	.size		_ZN34_INTERNAL_e693811c_4_k_cu_c1ee43bb6thrust24THRUST_300001_SM_1000_NS6system6detail10sequential3seqE,(.L_29 - _ZN34_INTERNAL_e693811c_4_k_cu_c1ee43bb6thrust24THRUST_300001_SM_1000_NS6system6detail10sequential3seqE)
_ZN34_INTERNAL_e693811c_4_k_cu_c1ee43bb6thrust24THRUST_300001_SM_1000_NS6system6detail10sequential3seqE:
	.zero		1
.L_29:


//--------------------- .nv.shared._Z16BlockSortKernel2PiS_S_ii --------------------------
	.section	.nv.shared._Z16BlockSortKernel2PiS_S_ii,"aw",@nobits
	.sectionflags	@""
	.align	16
.nv.shared._Z16BlockSortKernel2PiS_S_ii:
	.zero		2208


//--------------------- .nv.constant0._ZN3cub18CUB_300001_SM_10006detail11EmptyKernelIvEEvv --------------------------
	.section	.nv.constant0._ZN3cub18CUB_300001_SM_10006detail11EmptyKernelIvEEvv,"a",@progbits
	.sectionflags	@""
	.align	4
.nv.constant0._ZN3cub18CUB_300001_SM_10006detail11EmptyKernelIvEEvv:
	.zero		896


//--------------------- .nv.constant0._Z16BlockSortKernel2PiS_S_ii --------------------------
	.section	.nv.constant0._Z16BlockSortKernel2PiS_S_ii,"a",@progbits
	.sectionflags	@""
	.align	4
.nv.constant0._Z16BlockSortKernel2PiS_S_ii:
	.zero		928


//--------------------- SYMBOLS --------------------------

	.type		.nv.reservedSmem.offset0,@object
	.size		.nv.reservedSmem.offset0,0x4
	.type		.nv.reservedSmem.cap,@object
	.size		.nv.reservedSmem.cap,0x4
